//
// Generated by NVIDIA NVVM Compiler
//
// Compiler Build ID: CL-36424714
// Cuda compilation tools, release 13.0, V13.0.88
// Based on NVVM 20.0.0
//

.version 9.0
.target sm_100
.address_size 64

	// .globl	_Z6degreePiS_S_i
.extern .func  (.param .b64 func_retval0) malloc
(
	.param .b64 malloc_param_0
)
;

.visible .entry _Z6degreePiS_S_i(
	.param .u64 .ptr .align 1 _Z6degreePiS_S_i_param_0,
	.param .u64 .ptr .align 1 _Z6degreePiS_S_i_param_1,
	.param .u64 .ptr .align 1 _Z6degreePiS_S_i_param_2,
	.param .u32 _Z6degreePiS_S_i_param_3
)
{
	.reg .pred 	%p<2>;
	.reg .b32 	%r<10>;
	.reg .b64 	%rd<14>;

	ld.param.u64 	%rd1, [_Z6degreePiS_S_i_param_0];
	ld.param.u64 	%rd2, [_Z6degreePiS_S_i_param_1];
	ld.param.u64 	%rd3, [_Z6degreePiS_S_i_param_2];
	ld.param.u32 	%r2, [_Z6degreePiS_S_i_param_3];
	mov.u32 	%r3, %tid.x;
	mov.u32 	%r4, %ntid.x;
	mov.u32 	%r5, %ctaid.x;
	mad.lo.s32 	%r1, %r4, %r5, %r3;
	setp.ge.s32 	%p1, %r1, %r2;
	@%p1 bra 	$L__BB0_2;
	cvta.to.global.u64 	%rd4, %rd1;
	cvta.to.global.u64 	%rd5, %rd2;
	cvta.to.global.u64 	%rd6, %rd3;
	mul.wide.s32 	%rd7, %r1, 4;
	add.s64 	%rd8, %rd4, %rd7;
	ld.global.u32 	%r6, [%rd8];
	add.s64 	%rd9, %rd5, %rd7;
	ld.global.u32 	%r7, [%rd9];
	mul.wide.s32 	%rd10, %r6, 4;
	add.s64 	%rd11, %rd6, %rd10;
	mul.wide.s32 	%rd12, %r7, 4;
	add.s64 	%rd13, %rd6, %rd12;
	atom.global.add.u32 	%r8, [%rd11], 1;
	atom.global.add.u32 	%r9, [%rd13], 1;
$L__BB0_2:
	ret;

}
	// .globl	_Z14find_iterativeiPbiPi
.visible .entry _Z14find_iterativeiPbiPi(
	.param .u32 _Z14find_iterativeiPbiPi_param_0,
	.param .u64 .ptr .align 1 _Z14find_iterativeiPbiPi_param_1,
	.param .u32 _Z14find_iterativeiPbiPi_param_2,
	.param .u64 .ptr .align 1 _Z14find_iterativeiPbiPi_param_3
)
{
	.reg .pred 	%p<59>;
	.reg .b16 	%rs<92>;
	.reg .b32 	%r<98>;
	.reg .b64 	%rd<183>;

	ld.param.u32 	%r30, [_Z14find_iterativeiPbiPi_param_0];
	ld.param.u64 	%rd57, [_Z14find_iterativeiPbiPi_param_1];
	ld.param.u32 	%r31, [_Z14find_iterativeiPbiPi_param_2];
	cvta.to.global.u64 	%rd1, %rd57;
	mov.u32 	%r32, %ctaid.x;
	mov.u32 	%r33, %ntid.x;
	mov.u32 	%r34, %tid.x;
	mad.lo.s32 	%r1, %r32, %r33, %r34;
	setp.ge.s32 	%p1, %r1, %r31;
	@%p1 bra 	$L__BB1_56;
	add.s32 	%r36, %r30, 1;
	mul.wide.s32 	%rd59, %r36, 8;
	{ // callseq 0, 0
	.param .b64 param0;
	st.param.b64 	[param0], %rd59;
	.param .b64 retval0;
	call.uni (retval0), 
	malloc, 
	(
	param0
	);
	ld.param.b64 	%rd60, [retval0];
	} // callseq 0
	mul.wide.s32 	%rd61, %r36, 4;
	{ // callseq 1, 0
	.param .b64 param0;
	st.param.b64 	[param0], %rd61;
	.param .b64 retval0;
	call.uni (retval0), 
	malloc, 
	(
	param0
	);
	ld.param.b64 	%rd62, [retval0];
	} // callseq 1
	{ // callseq 2, 0
	.param .b64 param0;
	st.param.b64 	[param0], %rd61;
	.param .b64 retval0;
	call.uni (retval0), 
	malloc, 
	(
	param0
	);
	ld.param.b64 	%rd63, [retval0];
	} // callseq 2
	mul.lo.s32 	%r37, %r31, %r1;
	cvt.s64.s32 	%rd64, %r37;
	add.s64 	%rd65, %rd57, %rd64;
	st.u64 	[%rd60+16], %rd65;
	add.s64 	%rd7, %rd63, 8;
	mov.b32 	%r86, 0;
	st.u32 	[%rd63+8], %r86;
	setp.lt.s32 	%p2, %r31, 1;
	@%p2 bra 	$L__BB1_55;
	mul.wide.s32 	%rd67, %r30, 4;
	add.s64 	%rd6, %rd62, %rd67;
	and.b32  	%r2, %r31, 7;
	and.b32  	%r3, %r31, 2147483640;
	neg.s32 	%r4, %r3;
	mov.b32 	%r96, 2;
	mov.b64 	%rd169, 2;
	mov.b32 	%r94, 0;
	mov.u32 	%r86, %r94;
$L__BB1_3:
	shl.b64 	%rd68, %rd169, 3;
	add.s64 	%rd9, %rd60, %rd68;
	ld.u64 	%rd69, [%rd9];
	cvt.s64.s32 	%rd70, %r94;
	add.s64 	%rd71, %rd69, %rd70;
	ld.u8 	%rs1, [%rd71];
	setp.ne.s16 	%p3, %rs1, 0;
	@%p3 bra 	$L__BB1_7;
	add.s32 	%r82, %r94, 1;
	st.u32 	[%rd7], %r82;
	mul.wide.s32 	%rd159, %r96, 4;
	add.s64 	%rd160, %rd63, %rd159;
	ld.u32 	%r94, [%rd160];
	setp.ne.s32 	%p52, %r94, %r31;
	setp.lt.s32 	%p53, %r96, 3;
	or.pred  	%p54, %p53, %p52;
	@%p54 bra 	$L__BB1_54;
	mov.u32 	%r87, %r96;
$L__BB1_6:
	add.s32 	%r96, %r87, -1;
	mul.wide.u32 	%rd161, %r96, 4;
	add.s64 	%rd162, %rd63, %rd161;
	ld.u32 	%r83, [%rd162];
	add.s32 	%r94, %r83, 1;
	st.u32 	[%rd162], %r94;
	setp.eq.s32 	%p55, %r94, %r31;
	setp.gt.u32 	%p56, %r87, 3;
	and.pred  	%p57, %p56, %p55;
	mov.u32 	%r87, %r96;
	@%p57 bra 	$L__BB1_6;
	bra.uni 	$L__BB1_54;
$L__BB1_7:
	setp.lt.u32 	%p4, %r31, 8;
	cvt.u64.u32 	%rd72, %r31;
	{ // callseq 3, 0
	.param .b64 param0;
	st.param.b64 	[param0], %rd72;
	.param .b64 retval0;
	call.uni (retval0), 
	malloc, 
	(
	param0
	);
	ld.param.b64 	%rd73, [retval0];
	} // callseq 3
	ld.u32 	%r41, [%rd7];
	mul.lo.s32 	%r42, %r41, %r31;
	cvt.s64.s32 	%rd10, %r42;
	{ // callseq 4, 0
	.param .b64 param0;
	st.param.b64 	[param0], %rd72;
	.param .b64 retval0;
	call.uni (retval0), 
	malloc, 
	(
	param0
	);
	ld.param.b64 	%rd75, [retval0];
	} // callseq 4
	mul.wide.s32 	%rd77, %r96, 8;
	add.s64 	%rd11, %rd60, %rd77;
	st.u64 	[%rd11+8], %rd75;
	mul.wide.s32 	%rd78, %r96, 4;
	add.s64 	%rd12, %rd62, %rd78;
	mov.b32 	%r90, 0;
	st.u32 	[%rd12+4], %r90;
	@%p4 bra 	$L__BB1_26;
	add.s64 	%rd170, %rd1, %rd10;
	mov.b64 	%rd171, 0;
	mov.u32 	%r88, %r4;
$L__BB1_9:
	.pragma "nounroll";
	ld.u64 	%rd80, [%rd9];
	add.s64 	%rd81, %rd80, %rd171;
	ld.u8 	%rs2, [%rd81];
	ld.global.u8 	%rs3, [%rd170];
	and.b16  	%rs4, %rs3, %rs2;
	and.b16  	%rs5, %rs4, 255;
	setp.ne.s16 	%p5, %rs5, 0;
	selp.u16 	%rs6, 1, 0, %p5;
	ld.u64 	%rd82, [%rd11+8];
	add.s64 	%rd83, %rd82, %rd171;
	st.u8 	[%rd83], %rs6;
	ld.u64 	%rd172, [%rd11+8];
	add.s64 	%rd84, %rd172, %rd171;
	ld.u8 	%rs7, [%rd84];
	setp.ne.s16 	%p6, %rs7, 1;
	@%p6 bra 	$L__BB1_11;
	ld.u32 	%r43, [%rd12+4];
	add.s32 	%r44, %r43, 1;
	st.u32 	[%rd12+4], %r44;
	ld.u64 	%rd172, [%rd11+8];
$L__BB1_11:
	ld.u64 	%rd85, [%rd9];
	add.s64 	%rd86, %rd85, %rd171;
	ld.u8 	%rs8, [%rd86+1];
	ld.global.u8 	%rs9, [%rd170+1];
	and.b16  	%rs10, %rs9, %rs8;
	and.b16  	%rs11, %rs10, 255;
	setp.ne.s16 	%p7, %rs11, 0;
	selp.u16 	%rs12, 1, 0, %p7;
	add.s64 	%rd87, %rd172, %rd171;
	st.u8 	[%rd87+1], %rs12;
	ld.u64 	%rd173, [%rd11+8];
	add.s64 	%rd88, %rd173, %rd171;
	ld.u8 	%rs13, [%rd88+1];
	setp.ne.s16 	%p8, %rs13, 1;
	@%p8 bra 	$L__BB1_13;
	ld.u32 	%r45, [%rd12+4];
	add.s32 	%r46, %r45, 1;
	st.u32 	[%rd12+4], %r46;
	ld.u64 	%rd173, [%rd11+8];
$L__BB1_13:
	ld.u64 	%rd89, [%rd9];
	add.s64 	%rd90, %rd89, %rd171;
	ld.u8 	%rs14, [%rd90+2];
	ld.global.u8 	%rs15, [%rd170+2];
	and.b16  	%rs16, %rs15, %rs14;
	and.b16  	%rs17, %rs16, 255;
	setp.ne.s16 	%p9, %rs17, 0;
	selp.u16 	%rs18, 1, 0, %p9;
	add.s64 	%rd91, %rd173, %rd171;
	st.u8 	[%rd91+2], %rs18;
	ld.u64 	%rd174, [%rd11+8];
	add.s64 	%rd92, %rd174, %rd171;
	ld.u8 	%rs19, [%rd92+2];
	setp.ne.s16 	%p10, %rs19, 1;
	@%p10 bra 	$L__BB1_15;
	ld.u32 	%r47, [%rd12+4];
	add.s32 	%r48, %r47, 1;
	st.u32 	[%rd12+4], %r48;
	ld.u64 	%rd174, [%rd11+8];
$L__BB1_15:
	ld.u64 	%rd93, [%rd9];
	add.s64 	%rd94, %rd93, %rd171;
	ld.u8 	%rs20, [%rd94+3];
	ld.global.u8 	%rs21, [%rd170+3];
	and.b16  	%rs22, %rs21, %rs20;
	and.b16  	%rs23, %rs22, 255;
	setp.ne.s16 	%p11, %rs23, 0;
	selp.u16 	%rs24, 1, 0, %p11;
	add.s64 	%rd95, %rd174, %rd171;
	st.u8 	[%rd95+3], %rs24;
	ld.u64 	%rd175, [%rd11+8];
	add.s64 	%rd96, %rd175, %rd171;
	ld.u8 	%rs25, [%rd96+3];
	setp.ne.s16 	%p12, %rs25, 1;
	@%p12 bra 	$L__BB1_17;
	ld.u32 	%r49, [%rd12+4];
	add.s32 	%r50, %r49, 1;
	st.u32 	[%rd12+4], %r50;
	ld.u64 	%rd175, [%rd11+8];
$L__BB1_17:
	ld.u64 	%rd97, [%rd9];
	add.s64 	%rd98, %rd97, %rd171;
	ld.u8 	%rs26, [%rd98+4];
	ld.global.u8 	%rs27, [%rd170+4];
	and.b16  	%rs28, %rs27, %rs26;
	and.b16  	%rs29, %rs28, 255;
	setp.ne.s16 	%p13, %rs29, 0;
	selp.u16 	%rs30, 1, 0, %p13;
	add.s64 	%rd99, %rd175, %rd171;
	st.u8 	[%rd99+4], %rs30;
	ld.u64 	%rd176, [%rd11+8];
	add.s64 	%rd100, %rd176, %rd171;
	ld.u8 	%rs31, [%rd100+4];
	setp.ne.s16 	%p14, %rs31, 1;
	@%p14 bra 	$L__BB1_19;
	ld.u32 	%r51, [%rd12+4];
	add.s32 	%r52, %r51, 1;
	st.u32 	[%rd12+4], %r52;
	ld.u64 	%rd176, [%rd11+8];
$L__BB1_19:
	ld.u64 	%rd101, [%rd9];
	add.s64 	%rd102, %rd101, %rd171;
	ld.u8 	%rs32, [%rd102+5];
	ld.global.u8 	%rs33, [%rd170+5];
	and.b16  	%rs34, %rs33, %rs32;
	and.b16  	%rs35, %rs34, 255;
	setp.ne.s16 	%p15, %rs35, 0;
	selp.u16 	%rs36, 1, 0, %p15;
	add.s64 	%rd103, %rd176, %rd171;
	st.u8 	[%rd103+5], %rs36;
	ld.u64 	%rd177, [%rd11+8];
	add.s64 	%rd104, %rd177, %rd171;
	ld.u8 	%rs37, [%rd104+5];
	setp.ne.s16 	%p16, %rs37, 1;
	@%p16 bra 	$L__BB1_21;
	ld.u32 	%r53, [%rd12+4];
	add.s32 	%r54, %r53, 1;
	st.u32 	[%rd12+4], %r54;
	ld.u64 	%rd177, [%rd11+8];
$L__BB1_21:
	ld.u64 	%rd105, [%rd9];
	add.s64 	%rd106, %rd105, %rd171;
	ld.u8 	%rs38, [%rd106+6];
	ld.global.u8 	%rs39, [%rd170+6];
	and.b16  	%rs40, %rs39, %rs38;
	and.b16  	%rs41, %rs40, 255;
	setp.ne.s16 	%p17, %rs41, 0;
	selp.u16 	%rs42, 1, 0, %p17;
	add.s64 	%rd107, %rd177, %rd171;
	st.u8 	[%rd107+6], %rs42;
	ld.u64 	%rd178, [%rd11+8];
	add.s64 	%rd108, %rd178, %rd171;
	ld.u8 	%rs43, [%rd108+6];
	setp.ne.s16 	%p18, %rs43, 1;
	@%p18 bra 	$L__BB1_23;
	ld.u32 	%r55, [%rd12+4];
	add.s32 	%r56, %r55, 1;
	st.u32 	[%rd12+4], %r56;
	ld.u64 	%rd178, [%rd11+8];
$L__BB1_23:
	ld.u64 	%rd109, [%rd9];
	add.s64 	%rd110, %rd109, %rd171;
	ld.u8 	%rs44, [%rd110+7];
	ld.global.u8 	%rs45, [%rd170+7];
	and.b16  	%rs46, %rs45, %rs44;
	and.b16  	%rs47, %rs46, 255;
	setp.ne.s16 	%p19, %rs47, 0;
	selp.u16 	%rs48, 1, 0, %p19;
	add.s64 	%rd111, %rd178, %rd171;
	st.u8 	[%rd111+7], %rs48;
	ld.u64 	%rd112, [%rd11+8];
	add.s64 	%rd113, %rd112, %rd171;
	ld.u8 	%rs49, [%rd113+7];
	setp.ne.s16 	%p20, %rs49, 1;
	@%p20 bra 	$L__BB1_25;
	ld.u32 	%r57, [%rd12+4];
	add.s32 	%r58, %r57, 1;
	st.u32 	[%rd12+4], %r58;
$L__BB1_25:
	add.s32 	%r88, %r88, 8;
	add.s64 	%rd171, %rd171, 8;
	add.s64 	%rd170, %rd170, 8;
	setp.ne.s32 	%p21, %r88, 0;
	mov.u32 	%r90, %r3;
	@%p21 bra 	$L__BB1_9;
$L__BB1_26:
	setp.eq.s32 	%p22, %r2, 0;
	@%p22 bra 	$L__BB1_47;
	add.s32 	%r59, %r2, -1;
	setp.lt.u32 	%p23, %r59, 3;
	@%p23 bra 	$L__BB1_37;
	ld.u64 	%rd114, [%rd9];
	cvt.u64.u32 	%rd39, %r90;
	add.s64 	%rd115, %rd114, %rd39;
	ld.u8 	%rs50, [%rd115];
	add.s64 	%rd116, %rd39, %rd10;
	add.s64 	%rd40, %rd1, %rd116;
	ld.global.u8 	%rs51, [%rd40];
	and.b16  	%rs52, %rs51, %rs50;
	and.b16  	%rs53, %rs52, 255;
	setp.ne.s16 	%p24, %rs53, 0;
	selp.u16 	%rs54, 1, 0, %p24;
	ld.u64 	%rd117, [%rd11+8];
	add.s64 	%rd118, %rd117, %rd39;
	st.u8 	[%rd118], %rs54;
	ld.u64 	%rd179, [%rd11+8];
	add.s64 	%rd119, %rd179, %rd39;
	ld.u8 	%rs55, [%rd119];
	setp.ne.s16 	%p25, %rs55, 1;
	@%p25 bra 	$L__BB1_30;
	ld.u32 	%r60, [%rd12+4];
	add.s32 	%r61, %r60, 1;
	st.u32 	[%rd12+4], %r61;
	ld.u64 	%rd179, [%rd11+8];
$L__BB1_30:
	ld.u64 	%rd120, [%rd9];
	add.s64 	%rd121, %rd120, %rd39;
	ld.u8 	%rs56, [%rd121+1];
	ld.global.u8 	%rs57, [%rd40+1];
	and.b16  	%rs58, %rs57, %rs56;
	and.b16  	%rs59, %rs58, 255;
	setp.ne.s16 	%p26, %rs59, 0;
	selp.u16 	%rs60, 1, 0, %p26;
	add.s64 	%rd122, %rd179, %rd39;
	st.u8 	[%rd122+1], %rs60;
	ld.u64 	%rd180, [%rd11+8];
	add.s64 	%rd123, %rd180, %rd39;
	ld.u8 	%rs61, [%rd123+1];
	setp.ne.s16 	%p27, %rs61, 1;
	@%p27 bra 	$L__BB1_32;
	ld.u32 	%r62, [%rd12+4];
	add.s32 	%r63, %r62, 1;
	st.u32 	[%rd12+4], %r63;
	ld.u64 	%rd180, [%rd11+8];
$L__BB1_32:
	ld.u64 	%rd124, [%rd9];
	add.s64 	%rd125, %rd124, %rd39;
	ld.u8 	%rs62, [%rd125+2];
	ld.global.u8 	%rs63, [%rd40+2];
	and.b16  	%rs64, %rs63, %rs62;
	and.b16  	%rs65, %rs64, 255;
	setp.ne.s16 	%p28, %rs65, 0;
	selp.u16 	%rs66, 1, 0, %p28;
	add.s64 	%rd126, %rd180, %rd39;
	st.u8 	[%rd126+2], %rs66;
	ld.u64 	%rd181, [%rd11+8];
	add.s64 	%rd127, %rd181, %rd39;
	ld.u8 	%rs67, [%rd127+2];
	setp.ne.s16 	%p29, %rs67, 1;
	@%p29 bra 	$L__BB1_34;
	ld.u32 	%r64, [%rd12+4];
	add.s32 	%r65, %r64, 1;
	st.u32 	[%rd12+4], %r65;
	ld.u64 	%rd181, [%rd11+8];
$L__BB1_34:
	ld.u64 	%rd128, [%rd9];
	add.s64 	%rd129, %rd128, %rd39;
	ld.u8 	%rs68, [%rd129+3];
	ld.global.u8 	%rs69, [%rd40+3];
	and.b16  	%rs70, %rs69, %rs68;
	and.b16  	%rs71, %rs70, 255;
	setp.ne.s16 	%p30, %rs71, 0;
	selp.u16 	%rs72, 1, 0, %p30;
	add.s64 	%rd130, %rd181, %rd39;
	st.u8 	[%rd130+3], %rs72;
	ld.u64 	%rd131, [%rd11+8];
	add.s64 	%rd132, %rd131, %rd39;
	ld.u8 	%rs73, [%rd132+3];
	setp.ne.s16 	%p31, %rs73, 1;
	@%p31 bra 	$L__BB1_36;
	ld.u32 	%r66, [%rd12+4];
	add.s32 	%r67, %r66, 1;
	st.u32 	[%rd12+4], %r67;
$L__BB1_36:
	add.s32 	%r90, %r90, 4;
$L__BB1_37:
	and.b32  	%r68, %r31, 3;
	setp.eq.s32 	%p32, %r68, 0;
	@%p32 bra 	$L__BB1_47;
	setp.eq.s32 	%p33, %r68, 1;
	@%p33 bra 	$L__BB1_44;
	ld.u64 	%rd133, [%rd9];
	cvt.u64.u32 	%rd50, %r90;
	add.s64 	%rd134, %rd133, %rd50;
	ld.u8 	%rs74, [%rd134];
	add.s64 	%rd135, %rd50, %rd10;
	add.s64 	%rd51, %rd1, %rd135;
	ld.global.u8 	%rs75, [%rd51];
	and.b16  	%rs76, %rs75, %rs74;
	and.b16  	%rs77, %rs76, 255;
	setp.ne.s16 	%p34, %rs77, 0;
	selp.u16 	%rs78, 1, 0, %p34;
	ld.u64 	%rd136, [%rd11+8];
	add.s64 	%rd137, %rd136, %rd50;
	st.u8 	[%rd137], %rs78;
	ld.u64 	%rd182, [%rd11+8];
	add.s64 	%rd138, %rd182, %rd50;
	ld.u8 	%rs79, [%rd138];
	setp.ne.s16 	%p35, %rs79, 1;
	@%p35 bra 	$L__BB1_41;
	ld.u32 	%r69, [%rd12+4];
	add.s32 	%r70, %r69, 1;
	st.u32 	[%rd12+4], %r70;
	ld.u64 	%rd182, [%rd11+8];
$L__BB1_41:
	ld.u64 	%rd139, [%rd9];
	add.s64 	%rd140, %rd139, %rd50;
	ld.u8 	%rs80, [%rd140+1];
	ld.global.u8 	%rs81, [%rd51+1];
	and.b16  	%rs82, %rs81, %rs80;
	and.b16  	%rs83, %rs82, 255;
	setp.ne.s16 	%p36, %rs83, 0;
	selp.u16 	%rs84, 1, 0, %p36;
	add.s64 	%rd141, %rd182, %rd50;
	st.u8 	[%rd141+1], %rs84;
	ld.u64 	%rd142, [%rd11+8];
	add.s64 	%rd143, %rd142, %rd50;
	ld.u8 	%rs85, [%rd143+1];
	setp.ne.s16 	%p37, %rs85, 1;
	@%p37 bra 	$L__BB1_43;
	ld.u32 	%r71, [%rd12+4];
	add.s32 	%r72, %r71, 1;
	st.u32 	[%rd12+4], %r72;
$L__BB1_43:
	add.s32 	%r90, %r90, 2;
$L__BB1_44:
	and.b32  	%r73, %r31, 1;
	setp.eq.b32 	%p38, %r73, 1;
	not.pred 	%p39, %p38;
	@%p39 bra 	$L__BB1_47;
	ld.u64 	%rd144, [%rd9];
	cvt.u64.u32 	%rd145, %r90;
	add.s64 	%rd146, %rd144, %rd145;
	ld.u8 	%rs86, [%rd146];
	add.s64 	%rd147, %rd145, %rd10;
	add.s64 	%rd148, %rd1, %rd147;
	ld.global.u8 	%rs87, [%rd148];
	and.b16  	%rs88, %rs87, %rs86;
	and.b16  	%rs89, %rs88, 255;
	setp.ne.s16 	%p40, %rs89, 0;
	selp.u16 	%rs90, 1, 0, %p40;
	ld.u64 	%rd149, [%rd11+8];
	add.s64 	%rd150, %rd149, %rd145;
	st.u8 	[%rd150], %rs90;
	ld.u64 	%rd151, [%rd11+8];
	add.s64 	%rd152, %rd151, %rd145;
	ld.u8 	%rs91, [%rd152];
	setp.ne.s16 	%p41, %rs91, 1;
	@%p41 bra 	$L__BB1_47;
	ld.u32 	%r74, [%rd12+4];
	add.s32 	%r75, %r74, 1;
	st.u32 	[%rd12+4], %r75;
$L__BB1_47:
	ld.u32 	%r76, [%rd12+4];
	setp.lt.s32 	%p42, %r76, 1;
	add.s32 	%r19, %r96, 1;
	setp.ge.s32 	%p43, %r19, %r30;
	or.pred  	%p44, %p43, %p42;
	@%p44 bra 	$L__BB1_49;
	mul.wide.s32 	%rd157, %r96, 4;
	add.s64 	%rd158, %rd63, %rd157;
	mov.b32 	%r94, 0;
	st.u32 	[%rd158+4], %r94;
	mov.u32 	%r96, %r19;
	bra.uni 	$L__BB1_54;
$L__BB1_49:
	setp.ne.s32 	%p45, %r19, %r30;
	@%p45 bra 	$L__BB1_51;
	ld.u32 	%r77, [%rd6];
	add.s32 	%r86, %r77, %r86;
$L__BB1_51:
	ld.u32 	%r78, [%rd7];
	add.s32 	%r79, %r78, 1;
	st.u32 	[%rd7], %r79;
	mul.wide.s32 	%rd153, %r96, 4;
	add.s64 	%rd154, %rd63, %rd153;
	ld.u32 	%r94, [%rd154];
	setp.ne.s32 	%p46, %r94, %r31;
	setp.lt.s32 	%p47, %r96, 3;
	or.pred  	%p48, %p47, %p46;
	@%p48 bra 	$L__BB1_54;
	mov.u32 	%r93, %r96;
$L__BB1_53:
	add.s32 	%r96, %r93, -1;
	mul.wide.u32 	%rd155, %r96, 4;
	add.s64 	%rd156, %rd63, %rd155;
	ld.u32 	%r80, [%rd156];
	add.s32 	%r94, %r80, 1;
	st.u32 	[%rd156], %r94;
	setp.eq.s32 	%p49, %r94, %r31;
	setp.gt.u32 	%p50, %r93, 3;
	and.pred  	%p51, %p50, %p49;
	mov.u32 	%r93, %r96;
	@%p51 bra 	$L__BB1_53;
$L__BB1_54:
	cvt.s64.s32 	%rd169, %r96;
	mul.wide.s32 	%rd163, %r96, 4;
	add.s64 	%rd7, %rd63, %rd163;
	setp.lt.s32 	%p58, %r94, %r31;
	@%p58 bra 	$L__BB1_3;
$L__BB1_55:
	ld.param.u64 	%rd167, [_Z14find_iterativeiPbiPi_param_3];
	cvta.to.global.u64 	%rd164, %rd167;
	mul.wide.s32 	%rd165, %r1, 4;
	add.s64 	%rd166, %rd164, %rd165;
	st.global.u32 	[%rd166], %r86;
$L__BB1_56:
	ret;

}


// ===== COMPILED SASS (sm_100) =====

	.target	sm_100

	.elftype	@"ET_EXEC"


//--------------------- .note.nv.tkinfo           --------------------------
	.section	.note.nv.tkinfo,"",@"SHT_NOTE"
	.sectionflags	@"SHF_NOTE_NV_TKINFO"
	.tkinfo
        /*0018*/ 	.word	0x00000002
        /*0030*/ 	.string	""
        /*0030*/ 	.string	"ptxas"
        /*0030*/ 	.string	"Cuda compilation tools, release 13.0, V13.0.88"
        /*0030*/ 	.string	"Build cuda_13.0.r13.0/compiler.36424714_0"
        /*0030*/ 	.string	"-arch sm_100 -m 64 "



//--------------------- .note.nv.cuinfo           --------------------------
	.section	.note.nv.cuinfo,"",@"SHT_NOTE"
	.sectionflags	@"SHF_NOTE_NV_CUINFO"
        /*0018*/ 	.short	0x0002
        /*001a*/ 	.short	0x0064
        /*001c*/ 	.short	0x0082
	.zero		2


//--------------------- .nv.info                  --------------------------
	.section	.nv.info,"",@"SHT_CUDA_INFO"
	.align	4


	//----- nvinfo : EIATTR_REGCOUNT
	.align		4
        /*0000*/ 	.byte	0x04, 0x2f
        /*0002*/ 	.short	(.L_1 - .L_0)
	.align		4
.L_0:
        /*0004*/ 	.word	index@(_Z6degreePiS_S_i)
        /*0008*/ 	.word	0x0000000e


	//----- nvinfo : EIATTR_FRAME_SIZE
	.align		4
.L_1:
        /*000c*/ 	.byte	0x04, 0x11
        /*000e*/ 	.short	(.L_3 - .L_2)
	.align		4
.L_2:
        /*0010*/ 	.word	index@(_Z6degreePiS_S_i)
        /*0014*/ 	.word	0x00000000


	//----- nvinfo : EIATTR_REGCOUNT
	.align		4
.L_3:
        /*0018*/ 	.byte	0x04, 0x2f
        /*001a*/ 	.short	(.L_5 - .L_4)
	.align		4
.L_4:
        /*001c*/ 	.word	index@(_Z14find_iterativeiPbiPi)
        /*0020*/ 	.word	0x00000026


	//----- nvinfo : EIATTR_FRAME_SIZE
	.align		4
.L_5:
        /*0024*/ 	.byte	0x04, 0x11
        /*0026*/ 	.short	(.L_7 - .L_6)
	.align		4
.L_6:
        /*0028*/ 	.word	index@(_Z14find_iterativeiPbiPi)
        /*002c*/ 	.word	0x00000000


	//----- nvinfo : EIATTR_MIN_STACK_SIZE
	.align		4
.L_7:
        /*0030*/ 	.byte	0x04, 0x12
        /*0032*/ 	.short	(.L_9 - .L_8)
	.align		4
.L_8:
        /*0034*/ 	.word	index@(_Z14find_iterativeiPbiPi)
        /*0038*/ 	.word	0x00000000


	//----- nvinfo : EIATTR_MIN_STACK_SIZE
	.align		4
.L_9:
        /*003c*/ 	.byte	0x04, 0x12
        /*003e*/ 	.short	(.L_11 - .L_10)
	.align		4
.L_10:
        /*0040*/ 	.word	index@(_Z6degreePiS_S_i)
        /*0044*/ 	.word	0x00000000
.L_11:


//--------------------- .nv.compat                --------------------------
	.section	.nv.compat,"",@"SHT_CUDA_COMPAT_INFO"
	.align	4
        /*0000*/ 	.byte	0x02, 0x09, 0x00, 0x00, 0x02, 0x02, 0x01, 0x00, 0x02, 0x05, 0x05, 0x00, 0x03, 0x07, 0x01, 0x01
        /*0010*/ 	.byte	0x02, 0x03, 0x00, 0x00, 0x02, 0x06, 0x01, 0x00, 0x04, 0x0b, 0x08, 0x00, 0x09, 0x00, 0x00, 0x00
        /*0020*/ 	.byte	0x00, 0x00, 0x00, 0x00


//--------------------- .nv.info._Z14find_iterativeiPbiPi --------------------------
	.section	.nv.info._Z14find_iterativeiPbiPi,"",@"SHT_CUDA_INFO"
	.sectionflags	@""
	.align	4


	//----- nvinfo : EIATTR_CUDA_API_VERSION
	.align		4
        /*0000*/ 	.byte	0x04, 0x37
        /*0002*/ 	.short	(.L_13 - .L_12)
.L_12:
        /*0004*/ 	.word	0x00000082


	//----- nvinfo : EIATTR_KPARAM_INFO
	.align		4
.L_13:
        /*0008*/ 	.byte	0x04, 0x17
        /*000a*/ 	.short	(.L_15 - .L_14)
.L_14:
        /*000c*/ 	.word	0x00000000
        /*0010*/ 	.short	0x0003
        /*0012*/ 	.short	0x0018
        /*0014*/ 	.byte	0x00, 0xf5, 0x21, 0x00


	//----- nvinfo : EIATTR_KPARAM_INFO
	.align		4
.L_15:
        /*0018*/ 	.byte	0x04, 0x17
        /*001a*/ 	.short	(.L_17 - .L_16)
.L_16:
        /*001c*/ 	.word	0x00000000
        /*0020*/ 	.short	0x0002
        /*0022*/ 	.short	0x0010
        /*0024*/ 	.byte	0x00, 0xf0, 0x11, 0x00


	//----- nvinfo : EIATTR_KPARAM_INFO
	.align		4
.L_17:
        /*0028*/ 	.byte	0x04, 0x17
        /*002a*/ 	.short	(.L_19 - .L_18)
.L_18:
        /*002c*/ 	.word	0x00000000
        /*0030*/ 	.short	0x0001
        /*0032*/ 	.short	0x0008
        /*0034*/ 	.byte	0x00, 0xf5, 0x21, 0x00


	//----- nvinfo : EIATTR_KPARAM_INFO
	.align		4
.L_19:
        /*0038*/ 	.byte	0x04, 0x17
        /*003a*/ 	.short	(.L_21 - .L_20)
.L_20:
        /*003c*/ 	.word	0x00000000
        /*0040*/ 	.short	0x0000
        /*0042*/ 	.short	0x0000
        /*0044*/ 	.byte	0x00, 0xf0, 0x11, 0x00


	//----- nvinfo : EIATTR_SPARSE_MMA_MASK
	.align		4
.L_21:
        /*0048*/ 	.byte	0x03, 0x50
        /*004a*/ 	.short	0x0000


	//----- nvinfo : EIATTR_MAXREG_COUNT
	.align		4
        /*004c*/ 	.byte	0x03, 0x1b
        /*004e*/ 	.short	0x00ff


	//----- nvinfo : EIATTR_EXTERNS
	.align		4
        /*0050*/ 	.byte	0x04, 0x0f
        /*0052*/ 	.short	(.L_23 - .L_22)


	//   ....[0]....
	.align		4
.L_22:
        /*0054*/ 	.word	index@(malloc)


	//----- nvinfo : EIATTR_MERCURY_ISA_VERSION
	.align		4
.L_23:
        /*0058*/ 	.byte	0x03, 0x5f
        /*005a*/ 	.short	0x0101


	//----- nvinfo : EIATTR_VRC_CTA_INIT_COUNT
	.align		4
        /*005c*/ 	.byte	0x02, 0x4a
	.zero		1
	.zero		1


	//----- nvinfo : EIATTR_SYSCALL_OFFSETS
	.align		4
        /*0060*/ 	.byte	0x04, 0x46
        /*0062*/ 	.short	(.L_25 - .L_24)


	//   ....[0]....
.L_24:
        /*0064*/ 	.word	0x000000e0


	//   ....[1]....
        /*0068*/ 	.word	0x00000160


	//   ....[2]....
        /*006c*/ 	.word	0x000001e0


	//   ....[3]....
        /*0070*/ 	.word	0x00000670


	//   ....[4]....
        /*0074*/ 	.word	0x00000740


	//----- nvinfo : EIATTR_EXIT_INSTR_OFFSETS
	.align		4
.L_25:
        /*0078*/ 	.byte	0x04, 0x1c
        /*007a*/ 	.short	(.L_27 - .L_26)


	//   ....[0]....
.L_26:
        /*007c*/ 	.word	0x00000070


	//   ....[1]....
        /*0080*/ 	.word	0x00002650


	//----- nvinfo : EIATTR_CRS_STACK_SIZE
	.align		4
.L_27:
        /*0084*/ 	.byte	0x04, 0x1e
        /*0086*/ 	.short	(.L_29 - .L_28)
.L_28:
        /*0088*/ 	.word	0x00000000


	//----- nvinfo : EIATTR_CBANK_PARAM_SIZE
	.align		4
.L_29:
        /*008c*/ 	.byte	0x03, 0x19
        /*008e*/ 	.short	0x0020


	//----- nvinfo : EIATTR_PARAM_CBANK
	.align		4
        /*0090*/ 	.byte	0x04, 0x0a
        /*0092*/ 	.short	(.L_31 - .L_30)
	.align		4
.L_30:
        /*0094*/ 	.word	index@(.nv.constant0._Z14find_iterativeiPbiPi)
        /*0098*/ 	.short	0x0380
        /*009a*/ 	.short	0x0020


	//----- nvinfo : EIATTR_SW_WAR
	.align		4
.L_31:
        /*009c*/ 	.byte	0x04, 0x36
        /*009e*/ 	.short	(.L_33 - .L_32)
.L_32:
        /*00a0*/ 	.word	0x00000008
.L_33:


//--------------------- .nv.info._Z6degreePiS_S_i --------------------------
	.section	.nv.info._Z6degreePiS_S_i,"",@"SHT_CUDA_INFO"
	.sectionflags	@""
	.align	4


	//----- nvinfo : EIATTR_CUDA_API_VERSION
	.align		4
        /*0000*/ 	.byte	0x04, 0x37
        /*0002*/ 	.short	(.L_35 - .L_34)
.L_34:
        /*0004*/ 	.word	0x00000082


	//----- nvinfo : EIATTR_KPARAM_INFO
	.align		4
.L_35:
        /*0008*/ 	.byte	0x04, 0x17
        /*000a*/ 	.short	(.L_37 - .L_36)
.L_36:
        /*000c*/ 	.word	0x00000000
        /*0010*/ 	.short	0x0003
        /*0012*/ 	.short	0x0018
        /*0014*/ 	.byte	0x00, 0xf0, 0x11, 0x00


	//----- nvinfo : EIATTR_KPARAM_INFO
	.align		4
.L_37:
        /*0018*/ 	.byte	0x04, 0x17
        /*001a*/ 	.short	(.L_39 - .L_38)
.L_38:
        /*001c*/ 	.word	0x00000000
        /*0020*/ 	.short	0x0002
        /*0022*/ 	.short	0x0010
        /*0024*/ 	.byte	0x00, 0xf5, 0x21, 0x00


	//----- nvinfo : EIATTR_KPARAM_INFO
	.align		4
.L_39:
        /*0028*/ 	.byte	0x04, 0x17
        /*002a*/ 	.short	(.L_41 - .L_40)
.L_40:
        /*002c*/ 	.word	0x00000000
        /*0030*/ 	.short	0x0001
        /*0032*/ 	.short	0x0008
        /*0034*/ 	.byte	0x00, 0xf5, 0x21, 0x00


	//----- nvinfo : EIATTR_KPARAM_INFO
	.align		4
.L_41:
        /*0038*/ 	.byte	0x04, 0x17
        /*003a*/ 	.short	(.L_43 - .L_42)
.L_42:
        /*003c*/ 	.word	0x00000000
        /*0040*/ 	.short	0x0000
        /*0042*/ 	.short	0x0000
        /*0044*/ 	.byte	0x00, 0xf5, 0x21, 0x00


	//----- nvinfo : EIATTR_SPARSE_MMA_MASK
	.align		4
.L_43:
        /*0048*/ 	.byte	0x03, 0x50
        /*004a*/ 	.short	0x0000


	//----- nvinfo : EIATTR_MAXREG_COUNT
	.align		4
        /*004c*/ 	.byte	0x03, 0x1b
        /*004e*/ 	.short	0x00ff


	//----- nvinfo : EIATTR_MERCURY_ISA_VERSION
	.align		4
        /*0050*/ 	.byte	0x03, 0x5f
        /*0052*/ 	.short	0x0101


	//----- nvinfo : EIATTR_VRC_CTA_INIT_COUNT
	.align		4
        /*0054*/ 	.byte	0x02, 0x4a
	.zero		1
	.zero		1


	//----- nvinfo : EIATTR_EXIT_INSTR_OFFSETS
	.align		4
        /*0058*/ 	.byte	0x04, 0x1c
        /*005a*/ 	.short	(.L_45 - .L_44)


	//   ....[0]....
.L_44:
        /*005c*/ 	.word	0x00000070


	//   ....[1]....
        /*0060*/ 	.word	0x00000150


	//----- nvinfo : EIATTR_CBANK_PARAM_SIZE
	.align		4
.L_45:
        /*0064*/ 	.byte	0x03, 0x19
        /*0066*/ 	.short	0x001c


	//----- nvinfo : EIATTR_PARAM_CBANK
	.align		4
        /*0068*/ 	.byte	0x04, 0x0a
        /*006a*/ 	.short	(.L_47 - .L_46)
	.align		4
.L_46:
        /*006c*/ 	.word	index@(.nv.constant0._Z6degreePiS_S_i)
        /*0070*/ 	.short	0x0380
        /*0072*/ 	.short	0x001c


	//----- nvinfo : EIATTR_SW_WAR
	.align		4
.L_47:
        /*0074*/ 	.byte	0x04, 0x36
        /*0076*/ 	.short	(.L_49 - .L_48)
.L_48:
        /*0078*/ 	.word	0x00000008
.L_49:


//--------------------- .nv.callgraph             --------------------------
	.section	.nv.callgraph,"",@"SHT_CUDA_CALLGRAPH"
	.align	4
	.sectionentsize	8
	.align		4
        /*0000*/ 	.word	0x00000000
	.align		4
        /*0004*/ 	.word	0xffffffff
	.align		4
        /*0008*/ 	.word	index@(_Z14find_iterativeiPbiPi)
	.align		4
        /*000c*/ 	.word	index@(malloc)
	.align		4
        /*0010*/ 	.word	0x00000000
	.align		4
        /*0014*/ 	.word	0xfffffffe
	.align		4
        /*0018*/ 	.word	0x00000000
	.align		4
        /*001c*/ 	.word	0xfffffffd
	.align		4
        /*0020*/ 	.word	0x00000000
	.align		4
        /*0024*/ 	.word	0xfffffffc


//--------------------- .nv.constant4             --------------------------
	.section	.nv.constant4,"a",@progbits
	.align	8
	.align		8
.nv.constant4:
        /*0000*/ 	.dword	malloc


//--------------------- .text._Z14find_iterativeiPbiPi --------------------------
	.section	.text._Z14find_iterativeiPbiPi,"ax",@progbits
	.align	128
        .global         _Z14find_iterativeiPbiPi
        .type           _Z14find_iterativeiPbiPi,@function
        .size           _Z14find_iterativeiPbiPi,(.L_x_26 - _Z14find_iterativeiPbiPi)
        .other          _Z14find_iterativeiPbiPi,@"STO_CUDA_ENTRY STV_DEFAULT"
_Z14find_iterativeiPbiPi:
.text._Z14find_iterativeiPbiPi:
[----:B------:R-:W0:Y:S01]  /*0000*/  LDC R1, c[0x0][0x37c] ;  /* 0x0000df00ff017b82 */ /* 0x000e220000000800 */
[----:B------:R-:W1:Y:S07]  /*0010*/  S2R R3, SR_TID.X ;  /* 0x0000000000037919 */ /* 0x000e6e0000002100 */
[----:B------:R-:W1:Y:S01]  /*0020*/  S2UR UR4, SR_CTAID.X ;  /* 0x00000000000479c3 */ /* 0x000e620000002500 */
[----:B------:R-:W2:Y:S07]  /*0030*/  LDCU UR5, c[0x0][0x390] ;  /* 0x00007200ff0577ac */ /* 0x000eae0008000800 */
[----:B------:R-:W1:Y:S02]  /*0040*/  LDC R2, c[0x0][0x360] ;  /* 0x0000d800ff027b82 */ /* 0x000e640000000800 */
[----:B-1----:R-:W-:-:S05]  /*0050*/  IMAD R2, R2, UR4, R3 ;  /* 0x0000000402027c24 */ /* 0x002fca000f8e0203 */
[----:B--2---:R-:W-:-:S13]  /*0060*/  ISETP.GE.AND P0, PT, R2, UR5, PT ;  /* 0x0000000502007c0c */ /* 0x004fda000bf06270 */
[----:B0-----:R-:W-:Y:S05]  /*0070*/  @P0 EXIT ;  /* 0x000000000000094d */ /* 0x001fea0003800000 */
[----:B------:R-:W0:Y:S01]  /*0080*/  LDC R18, c[0x0][0x380] ;  /* 0x0000e000ff127b82 */ /* 0x000e220000000800 */
[----:B------:R-:W-:-:S07]  /*0090*/  MOV R22, 0x0 ;  /* 0x0000000000167802 */ /* 0x000fce0000000f00 */
[----:B------:R1:W2:Y:S01]  /*00a0*/  LDC.64 R6, c[0x4][R22] ;  /* 0x0100000016067b82 */ /* 0x0002a20000000a00 */
[----:B0-----:R-:W-:-:S04]  /*00b0*/  VIADD R18, R18, 0x1 ;  /* 0x0000000112127836 */ /* 0x001fc80000000000 */
[----:B-1----:R-:W-:-:S07]  /*00c0*/  IMAD.WIDE R4, R18, 0x8, RZ ;  /* 0x0000000812047825 */ /* 0x002fce00078e02ff */
[----:B------:R-:W-:-:S07]  /*00d0*/  LEPC R20, `(.L_x_0) ;  /* 0x000000001014794e */ /* 0x000fce0000000000 */
[----:B--2---:R-:W-:Y:S05]  /*00e0*/  CALL.ABS.NOINC R6 ;  /* 0x0000000006007343 */ /* 0x004fea0003c00000 */
.L_x_0:
[----:B------:R0:W1:Y:S01]  /*00f0*/  LDC.64 R6, c[0x4][R22] ;  /* 0x0100000016067b82 */ /* 0x0000620000000a00 */
[----:B------:R-:W-:-:S04]  /*0100*/  IMAD.WIDE R18, R18, 0x4, RZ ;  /* 0x0000000412127825 */ /* 0x000fc800078e02ff */
[----:B------:R-:W-:Y:S02]  /*0110*/  IMAD.MOV.U32 R26, RZ, RZ, R4 ;  /* 0x000000ffff1a7224 */ /* 0x000fe400078e0004 */
[----:B------:R-:W-:Y:S02]  /*0120*/  IMAD.MOV.U32 R27, RZ, RZ, R5 ;  /* 0x000000ffff1b7224 */ /* 0x000fe400078e0005 */
[----:B------:R-:W-:Y:S02]  /*0130*/  IMAD.MOV.U32 R4, RZ, RZ, R18 ;  /* 0x000000ffff047224 */ /* 0x000fe400078e0012 */
[----:B0-----:R-:W-:-:S07]  /*0140*/  IMAD.MOV.U32 R5, RZ, RZ, R19 ;  /* 0x000000ffff057224 */ /* 0x001fce00078e0013 */
[----:B------:R-:W-:-:S07]  /*0150*/  LEPC R20, `(.L_x_1) ;  /* 0x000000001014794e */ /* 0x000fce0000000000 */
[----:B-1----:R-:W-:Y:S05]  /*0160*/  CALL.ABS.NOINC R6 ;  /* 0x0000000006007343 */ /* 0x002fea0003c00000 */
.L_x_1:
[----:B------:R-:W0:Y:S01]  /*0170*/  LDC.64 R16, c[0x0][0x358] ;  /* 0x0000d600ff107b82 */ /* 0x000e220000000a00 */
[----:B------:R-:W-:Y:S02]  /*0180*/  IMAD.MOV.U32 R23, RZ, RZ, R5 ;  /* 0x000000ffff177224 */ /* 0x000fe400078e0005 */
[----:B------:R-:W-:-:S05]  /*0190*/  IMAD.MOV.U32 R5, RZ, RZ, R19 ;  /* 0x000000ffff057224 */ /* 0x000fca00078e0013 */
[----:B------:R1:W2:Y:S02]  /*01a0*/  LDC.64 R6, c[0x4][R22] ;  /* 0x0100000016067b82 */ /* 0x0002a40000000a00 */
[----:B-1----:R-:W-:Y:S02]  /*01b0*/  IMAD.MOV.U32 R22, RZ, RZ, R4 ;  /* 0x000000ffff167224 */ /* 0x002fe400078e0004 */
[----:B------:R-:W-:-:S07]  /*01c0*/  IMAD.MOV.U32 R4, RZ, RZ, R18 ;  /* 0x000000ffff047224 */ /* 0x000fce00078e0012 */
[----:B------:R-:W-:-:S07]  /*01d0*/  LEPC R20, `(.L_x_2) ;  /* 0x000000001014794e */ /* 0x000fce0000000000 */
[----:B0-2---:R-:W-:Y:S05]  /*01e0*/  CALL.ABS.NOINC R6 ;  /* 0x0000000006007343 */ /* 0x005fea0003c00000 */
.L_x_2:
[----:B------:R-:W0:Y:S01]  /*01f0*/  LDC R3, c[0x0][0x390] ;  /* 0x0000e400ff037b82 */ /* 0x000e220000000800 */
[----:B------:R-:W1:Y:S01]  /*0200*/  LDCU.64 UR4, c[0x0][0x388] ;  /* 0x00007100ff0477ac */ /* 0x000e620008000a00 */
[C---:B------:R-:W-:Y:S01]  /*0210*/  R2UR UR6, R16.reuse ;  /* 0x00000000100672ca */ /* 0x040fe200000e0000 */
[----:B------:R-:W-:Y:S01]  /*0220*/  IMAD.MOV.U32 R18, RZ, RZ, R4 ;  /* 0x000000ffff127224 */ /* 0x000fe200078e0004 */
[C---:B------:R-:W-:Y:S01]  /*0230*/  R2UR UR7, R17.reuse ;  /* 0x00000000110772ca */ /* 0x040fe200000e0000 */
[----:B------:R-:W-:Y:S01]  /*0240*/  IMAD.MOV.U32 R19, RZ, RZ, R5 ;  /* 0x000000ffff137224 */ /* 0x000fe200078e0005 */
[----:B------:R-:W-:Y:S01]  /*0250*/  R2UR UR8, R16 ;  /* 0x00000000100872ca */ /* 0x000fe200000e0000 */
[----:B------:R-:W-:Y:S01]  /*0260*/  IMAD.MOV.U32 R34, RZ, RZ, RZ ;  /* 0x000000ffff227224 */ /* 0x000fe200078e00ff */
[----:B------:R-:W-:Y:S02]  /*0270*/  R2UR UR9, R17 ;  /* 0x00000000110972ca */ /* 0x000fe400000e0000 */
[----:B------:R-:W-:-:S05]  /*0280*/  IADD3 R28, P1, PT, R4, 0x8, RZ ;  /* 0x00000008041c7810 */ /* 0x000fca0007f3e0ff */
[----:B------:R-:W-:Y:S02]  /*0290*/  IMAD.X R29, RZ, RZ, R5, P1 ;  /* 0x000000ffff1d7224 */ /* 0x000fe400008e0605 */
[----:B0-----:R-:W-:-:S05]  /*02a0*/  IMAD R0, R2, R3, RZ ;  /* 0x0000000302007224 */ /* 0x001fca00078e02ff */
[----:B-1----:R-:W-:-:S04]  /*02b0*/  IADD3 R6, P0, PT, R0, UR4, RZ ;  /* 0x0000000400067c10 */ /* 0x002fc8000ff1e0ff */
[----:B------:R-:W-:Y:S02]  /*02c0*/  LEA.HI.X.SX32 R7, R0, UR5, 0x1, P0 ;  /* 0x0000000500077c11 */ /* 0x000fe400080f0eff */
[----:B------:R-:W-:-:S03]  /*02d0*/  ISETP.GE.AND P0, PT, R3, 0x1, PT ;  /* 0x000000010300780c */ /* 0x000fc60003f06270 */
[----:B------:R0:W-:Y:S04]  /*02e0*/  ST.E.64 desc[UR6][R26.64+0x10], R6 ;  /* 0x000010061a007985 */ /* 0x0001e8000c101b06 */
[----:B------:R0:W-:Y:S06]  /*02f0*/  ST.E desc[UR8][R18.64+0x8], RZ ;  /* 0x000008ff12007985 */ /* 0x0001ec000c101908 */
[----:B------:R-:W-:Y:S05]  /*0300*/  @!P0 BRA `(.L_x_3) ;  /* 0x0000002000c08947 */ /* 0x000fea0003800000 */
[----:B------:R-:W-:Y:S01]  /*0310*/  BSSY.RECONVERGENT B7, `(.L_x_3) ;  /* 0x000022f000077945 */ /* 0x000fe20003800200 */
[----:B------:R-:W-:Y:S01]  /*0320*/  LOP3.LUT R32, R3, 0x7ffffff8, RZ, 0xc0, !PT ;  /* 0x7ffffff803207812 */ /* 0x000fe200078ec0ff */
[----:B------:R-:W-:Y:S02]  /*0330*/  IMAD.MOV.U32 R33, RZ, RZ, 0x2 ;  /* 0x00000002ff217424 */ /* 0x000fe400078e00ff */
[----:B------:R-:W-:Y:S02]  /*0340*/  IMAD.MOV.U32 R0, RZ, RZ, RZ ;  /* 0x000000ffff007224 */ /* 0x000fe400078e00ff */
[----:B------:R-:W-:Y:S02]  /*0350*/  IMAD.MOV.U32 R34, RZ, RZ, RZ ;  /* 0x000000ffff227224 */ /* 0x000fe400078e00ff */
[----:B------:R-:W-:Y:S02]  /*0360*/  IMAD.MOV.U32 R4, RZ, RZ, 0x2 ;  /* 0x00000002ff047424 */ /* 0x000fe400078e00ff */
[----:B------:R-:W-:-:S07]  /*0370*/  IMAD.MOV.U32 R5, RZ, RZ, 0x0 ;  /* 0x00000000ff057424 */ /* 0x000fce00078e00ff */
.L_x_23:
[----:B------:R-:W1:Y:S01]  /*0380*/  LDC.64 R16, c[0x0][0x358] ;  /* 0x0000d600ff107b82 */ /* 0x000e620000000a00 */
[----:B------:R-:W-:-:S04]  /*0390*/  LEA R24, P0, R4, R26, 0x3 ;  /* 0x0000001a04187211 */ /* 0x000fc800078018ff */
[----:B------:R-:W-:Y:S02]  /*03a0*/  LEA.HI.X R25, R4, R27, R5, 0x3, P0 ;  /* 0x0000001b04197211 */ /* 0x000fe400000f1c05 */
[----:B-1----:R-:W-:Y:S02]  /*03b0*/  R2UR UR4, R16 ;  /* 0x00000000100472ca */ /* 0x002fe400000e0000 */
[----:B------:R-:W-:-:S13]  /*03c0*/  R2UR UR5, R17 ;  /* 0x00000000110572ca */ /* 0x000fda00000e0000 */
[----:B------:R-:W2:Y:S02]  /*03d0*/  LD.E.64 R4, desc[UR4][R24.64] ;  /* 0x0000000418047980 */ /* 0x000ea4000c101b00 */
[----:B--2---:R-:W-:-:S04]  /*03e0*/  IADD3 R4, P0, PT, R4, R0, RZ ;  /* 0x0000000004047210 */ /* 0x004fc80007f1e0ff */
[----:B------:R-:W-:-:S05]  /*03f0*/  LEA.HI.X.SX32 R5, R0, R5, 0x1, P0 ;  /* 0x0000000500057211 */ /* 0x000fca00000f0eff */
[----:B------:R-:W2:Y:S01]  /*0400*/  LD.E.U8 R4, desc[UR4][R4.64] ;  /* 0x0000000404047980 */ /* 0x000ea2000c101100 */
[----:B------:R-:W-:Y:S01]  /*0410*/  BSSY.RECONVERGENT B6, `(.L_x_4) ;  /* 0x0000215000067945 */ /* 0x000fe20003800200 */
[----:B--2---:R-:W-:-:S13]  /*0420*/  ISETP.NE.AND P0, PT, R4, RZ, PT ;  /* 0x000000ff0400720c */ /* 0x004fda0003f05270 */
[----:B------:R-:W-:Y:S05]  /*0430*/  @P0 BRA `(.L_x_5) ;  /* 0x0000000000680947 */ /* 0x000fea0003800000 */
[----:B------:R-:W-:Y:S01]  /*0440*/  R2UR UR4, R16 ;  /* 0x00000000100472ca */ /* 0x000fe200000e0000 */
[----:B------:R-:W-:Y:S01]  /*0450*/  VIADD R3, R0, 0x1 ;  /* 0x0000000100037836 */ /* 0x000fe20000000000 */
[----:B------:R-:W-:Y:S01]  /*0460*/  R2UR UR5, R17 ;  /* 0x00000000110572ca */ /* 0x000fe200000e0000 */
[----:B------:R-:W-:Y:S01]  /*0470*/  IMAD.WIDE R4, R33, 0x4, R18 ;  /* 0x0000000421047825 */ /* 0x000fe200078e0212 */
[----:B------:R-:W-:Y:S01]  /*0480*/  R2UR UR6, R16 ;  /* 0x00000000100672ca */ /* 0x000fe200000e0000 */
[----:B0-----:R-:W0:Y:S01]  /*0490*/  LDC R7, c[0x0][0x390] ;  /* 0x0000e400ff077b82 */ /* 0x001e220000000800 */
[----:B------:R-:W-:-:S09]  /*04a0*/  R2UR UR7, R17 ;  /* 0x00000000110772ca */ /* 0x000fd200000e0000 */
[----:B------:R1:W-:Y:S04]  /*04b0*/  ST.E desc[UR4][R28.64], R3 ;  /* 0x000000031c007985 */ /* 0x0003e8000c101904 */
[----:B------:R-:W0:Y:S01]  /*04c0*/  LD.E R0, desc[UR6][R4.64] ;  /* 0x0000000604007980 */ /* 0x000e22000c101900 */
[----:B------:R-:W-:Y:S01]  /*04d0*/  BSSY.RECONVERGENT B0, `(.L_x_6) ;  /* 0x000000f000007945 */ /* 0x000fe20003800200 */
[----:B0-----:R-:W-:-:S04]  /*04e0*/  ISETP.NE.AND P0, PT, R0, R7, PT ;  /* 0x000000070000720c */ /* 0x001fc80003f05270 */
[----:B------:R-:W-:-:S13]  /*04f0*/  ISETP.LT.OR P0, PT, R33, 0x3, P0 ;  /* 0x000000032100780c */ /* 0x000fda0000701670 */
[----:B-1----:R-:W-:Y:S05]  /*0500*/  @P0 BRA `(.L_x_7) ;  /* 0x00000000002c0947 */ /* 0x002fea0003800000 */
.L_x_8:
[----:B------:R-:W-:Y:S01]  /*0510*/  R2UR UR4, R16 ;  /* 0x00000000100472ca */ /* 0x000fe200000e0000 */
[----:B------:R-:W-:Y:S01]  /*0520*/  IMAD.MOV.U32 R3, RZ, RZ, R33 ;  /* 0x000000ffff037224 */ /* 0x000fe200078e0021 */
[----:B------:R-:W-:Y:S01]  /*0530*/  R2UR UR5, R17 ;  /* 0x00000000110572ca */ /* 0x000fe200000e0000 */
[----:B------:R-:W-:-:S04]  /*0540*/  VIADD R33, R33, 0xffffffff ;  /* 0xffffffff21217836 */ /* 0x000fc80000000000 */
[----:B------:R-:W-:-:S08]  /*0550*/  IMAD.WIDE.U32 R4, R33, 0x4, R18 ;  /* 0x0000000421047825 */ /* 0x000fd000078e0012 */
[----:B------:R-:W2:Y:S01]  /*0560*/  LD.E R0, desc[UR4][R4.64] ;  /* 0x0000000404007980 */ /* 0x000ea2000c101900 */
[----:B------:R-:W-:Y:S01]  /*0570*/  ISETP.GT.U32.AND P1, PT, R3, 0x3, PT ;  /* 0x000000030300780c */ /* 0x000fe20003f24070 */
[----:B--2---:R-:W-:-:S05]  /*0580*/  VIADD R0, R0, 0x1 ;  /* 0x0000000100007836 */ /* 0x004fca0000000000 */
[----:B------:R-:W-:Y:S01]  /*0590*/  ISETP.NE.AND P0, PT, R0, R7, PT ;  /* 0x000000070000720c */ /* 0x000fe20003f05270 */
[----:B------:R0:W-:-:S12]  /*05a0*/  ST.E desc[UR4][R4.64], R0 ;  /* 0x0000000004007985 */ /* 0x0001d8000c101904 */
[----:B0-----:R-:W-:Y:S05]  /*05b0*/  @!P0 BRA P1, `(.L_x_8) ;  /* 0xfffffffc00d48947 */ /* 0x001fea000083ffff */
.L_x_7:
[----:B------:R-:W-:Y:S05]  /*05c0*/  BSYNC.RECONVERGENT B0 ;  /* 0x0000000000007941 */ /* 0x000fea0003800200 */
.L_x_6:
[----:B------:R-:W-:Y:S05]  /*05d0*/  BRA `(.L_x_9) ;  /* 0x0000001c00e07947 */ /* 0x000fea0003800000 */
.L_x_5:
[----:B------:R-:W1:Y:S01]  /*05e0*/  LDC R35, c[0x0][0x390] ;  /* 0x0000e400ff237b82 */ /* 0x000e620000000800 */
[----:B------:R-:W2:Y:S01]  /*05f0*/  LDCU UR4, c[0x0][0x390] ;  /* 0x00007200ff0477ac */ /* 0x000ea20008000800 */
[----:B------:R-:W-:Y:S01]  /*0600*/  MOV R0, 0x0 ;  /* 0x0000000000007802 */ /* 0x000fe20000000f00 */
[----:B------:R-:W-:-:S05]  /*0610*/  IMAD.MOV.U32 R5, RZ, RZ, RZ ;  /* 0x000000ffff057224 */ /* 0x000fca00078e00ff */
[----:B0-----:R0:W3:Y:S01]  /*0620*/  LDC.64 R6, c[0x4][R0] ;  /* 0x0100000000067b82 */ /* 0x0010e20000000a00 */
[----:B--2---:R-:W-:Y:S01]  /*0630*/  IMAD.U32 R4, RZ, RZ, UR4 ;  /* 0x00000004ff047e24 */ /* 0x004fe2000f8e00ff */
[----:B-1----:R-:W-:-:S04]  /*0640*/  ISETP.GE.U32.AND P0, PT, R35, 0x8, PT ;  /* 0x000000082300780c */ /* 0x002fc80003f06070 */
[----:B0-----:R-:W-:-:S09]  /*0650*/  P2R R0, PR, RZ, 0x1 ;  /* 0x00000001ff007803 */ /* 0x001fd20000000000 */
[----:B------:R-:W-:-:S07]  /*0660*/  LEPC R20, `(.L_x_10) ;  /* 0x000000001014794e */ /* 0x000fce0000000000 */
[----:B---3--:R-:W-:Y:S05]  /*0670*/  CALL.ABS.NOINC R6 ;  /* 0x0000000006007343 */ /* 0x008fea0003c00000 */
.L_x_10:
[----:B------:R-:W-:Y:S02]  /*0680*/  R2UR UR4, R16 ;  /* 0x00000000100472ca */ /* 0x000fe400000e0000 */
[----:B------:R-:W-:-:S13]  /*0690*/  R2UR UR5, R17 ;  /* 0x00000000110572ca */ /* 0x000fda00000e0000 */
[----:B------:R-:W2:Y:S01]  /*06a0*/  LD.E R31, desc[UR4][R28.64] ;  /* 0x000000041c1f7980 */ /* 0x000ea2000c101900 */
[----:B------:R-:W-:Y:S01]  /*06b0*/  MOV R6, 0x0 ;  /* 0x0000000000067802 */ /* 0x000fe20000000f00 */
[----:B------:R-:W2:Y:S01]  /*06c0*/  LDCU UR4, c[0x0][0x390] ;  /* 0x00007200ff0477ac */ /* 0x000ea20008000800 */
[----:B------:R-:W-:Y:S01]  /*06d0*/  IMAD.MOV.U32 R5, RZ, RZ, RZ ;  /* 0x000000ffff057224 */ /* 0x000fe200078e00ff */
[----:B------:R-:W0:Y:S03]  /*06e0*/  LDCU UR5, c[0x0][0x390] ;  /* 0x00007200ff0577ac */ /* 0x000e260008000800 */
[----:B------:R-:W1:Y:S01]  /*06f0*/  LDC.64 R6, c[0x4][R6] ;  /* 0x0100000006067b82 */ /* 0x000e620000000a00 */
[----:B0-----:R-:W-:Y:S02]  /*0700*/  IMAD.U32 R4, RZ, RZ, UR5 ;  /* 0x00000005ff047e24 */ /* 0x001fe4000f8e00ff */
[----:B--2---:R-:W-:-:S05]  /*0710*/  IMAD R31, R31, UR4, RZ ;  /* 0x000000041f1f7c24 */ /* 0x004fca000f8e02ff */
[----:B-1----:R-:W-:-:S07]  /*0720*/  SHF.R.S32.HI R30, RZ, 0x1f, R31 ;  /* 0x0000001fff1e7819 */ /* 0x002fce000001141f */
[----:B------:R-:W-:-:S07]  /*0730*/  LEPC R20, `(.L_x_11) ;  /* 0x000000001014794e */ /* 0x000fce0000000000 */
[----:B------:R-:W-:Y:S05]  /*0740*/  CALL.ABS.NOINC R6 ;  /* 0x0000000006007343 */ /* 0x000fea0003c00000 */
.L_x_11:
[C---:B------:R-:W-:Y:S01]  /*0750*/  R2UR UR4, R16.reuse ;  /* 0x00000000100472ca */ /* 0x040fe200000e0000 */
[----:B------:R-:W-:Y:S01]  /*0760*/  IMAD.WIDE R6, R33, 0x8, R26 ;  /* 0x0000000821067825 */ /* 0x000fe200078e021a */
[----:B------:R-:W-:Y:S02]  /*0770*/  R2UR UR5, R17 ;  /* 0x00000000110572ca */ /* 0x000fe400000e0000 */
[----:B------:R-:W-:Y:S01]  /*0780*/  R2UR UR6, R16 ;  /* 0x00000000100672ca */ /* 0x000fe200000e0000 */
[----:B------:R-:W-:Y:S01]  /*0790*/  IMAD.WIDE R8, R33, 0x4, R22 ;  /* 0x0000000421087825 */ /* 0x000fe200078e0216 */
[----:B------:R-:W-:Y:S02]  /*07a0*/  R2UR UR7, R17 ;  /* 0x00000000110772ca */ /* 0x000fe400000e0000 */
[----:B------:R-:W-:Y:S01]  /*07b0*/  ISETP.GE.U32.AND P6, PT, R35, 0x8, PT ;  /* 0x000000082300780c */ /* 0x000fe20003fc6070 */
[----:B------:R-:W-:-:S06]  /*07c0*/  IMAD.MOV.U32 R0, RZ, RZ, RZ ;  /* 0x000000ffff007224 */ /* 0x000fcc00078e00ff */
[----:B------:R0:W-:Y:S04]  /*07d0*/  ST.E.64 desc[UR4][R6.64+0x8], R4 ;  /* 0x0000080406007985 */ /* 0x0001e8000c101b04 */
[----:B------:R0:W-:Y:S02]  /*07e0*/  ST.E desc[UR6][R8.64+0x4], RZ ;  /* 0x000004ff08007985 */ /* 0x0001e4000c101906 */
[----:B------:R-:W-:Y:S05]  /*07f0*/  @!P6 BRA `(.L_x_12) ;  /* 0x0000000c0038e947 */ /* 0x000fea0003800000 */
[----:B------:R-:W1:Y:S01]  /*0800*/  LDCU.64 UR4, c[0x0][0x388] ;  /* 0x00007100ff0477ac */ /* 0x000e620008000a00 */
[----:B------:R-:W-:Y:S01]  /*0810*/  BSSY.RECONVERGENT B0, `(.L_x_13) ;  /* 0x00000cb000007945 */ /* 0x000fe20003800200 */
[----:B------:R-:W-:Y:S02]  /*0820*/  IMAD.MOV R14, RZ, RZ, -R32 ;  /* 0x000000ffff0e7224 */ /* 0x000fe400078e0a20 */
[----:B------:R-:W-:Y:S02]  /*0830*/  IMAD.MOV.U32 R0, RZ, RZ, RZ ;  /* 0x000000ffff007224 */ /* 0x000fe400078e00ff */
[----:B------:R-:W-:Y:S01]  /*0840*/  IMAD.MOV.U32 R3, RZ, RZ, RZ ;  /* 0x000000ffff037224 */ /* 0x000fe200078e00ff */
[----:B-1----:R-:W-:-:S04]  /*0850*/  IADD3 R15, P0, PT, R31, UR4, RZ ;  /* 0x000000041f0f7c10 */ /* 0x002fc8000ff1e0ff */
[----:B------:R-:W-:-:S09]  /*0860*/  IADD3.X R10, PT, PT, R30, UR5, RZ, P0, !PT ;  /* 0x000000051e0a7c10 */ /* 0x000fd200087fe4ff */
.L_x_14:
[----:B------:R-:W-:Y:S02]  /*0870*/  R2UR UR4, R16 ;  /* 0x00000000100472ca */ /* 0x000fe400000e0000 */
[----:B------:R-:W-:-:S13]  /*0880*/  R2UR UR5, R17 ;  /* 0x00000000110572ca */ /* 0x000fda00000e0000 */
[----:B0-----:R-:W2:Y:S01]  /*0890*/  LD.E.64 R4, desc[UR4][R24.64] ;  /* 0x0000000418047980 */ /* 0x001ea2000c101b00 */
[C---:B------:R-:W-:Y:S02]  /*08a0*/  R2UR UR8, R16.reuse ;  /* 0x00000000100872ca */ /* 0x040fe400000e0000 */
[C---:B------:R-:W-:Y:S02]  /*08b0*/  R2UR UR9, R17.reuse ;  /* 0x00000000110972ca */ /* 0x040fe400000e0000 */
[----:B------:R-:W-:Y:S02]  /*08c0*/  R2UR UR6, R16 ;  /* 0x00000000100672ca */ /* 0x000fe400000e0000 */
[----:B------:R-:W-:Y:S02]  /*08d0*/  R2UR UR7, R17 ;  /* 0x00000000110772ca */ /* 0x000fe400000e0000 */
[----:B--2---:R-:W-:Y:S01]  /*08e0*/  IADD3 R12, P0, PT, R4, R0, RZ ;  /* 0x00000000040c7210 */ /* 0x004fe20007f1e0ff */
[----:B------:R-:W-:-:S04]  /*08f0*/  IMAD.MOV.U32 R4, RZ, RZ, R15 ;  /* 0x000000ffff047224 */ /* 0x000fc800078e000f */
[----:B-1----:R-:W-:Y:S02]  /*0900*/  IMAD.X R13, R5, 0x1, R3, P0 ;  /* 0x00000001050d7824 */ /* 0x002fe400000e0603 */
[----:B------:R-:W-:Y:S02]  /*0910*/  IMAD.MOV.U32 R5, RZ, RZ, R10 ;  /* 0x000000ffff057224 */ /* 0x000fe400078e000a */
[----:B------:R-:W2:Y:S04]  /*0920*/  LD.E.64 R10, desc[UR8][R6.64+0x8] ;  /* 0x00000808060a7980 */ /* 0x000ea8000c101b00 */
[----:B------:R-:W3:Y:S04]  /*0930*/  LDG.E.U8 R15, desc[UR6][R4.64] ;  /* 0x00000006040f7981 */ /* 0x000ee8000c1e1100 */
[----:B------:R-:W3:Y:S01]  /*0940*/  LD.E.U8 R12, desc[UR4][R12.64] ;  /* 0x000000040c0c7980 */ /* 0x000ee2000c101100 */
[----:B--2---:R-:W-:-:S02]  /*0950*/  IADD3 R20, P1, PT, R10, R0, RZ ;  /* 0x000000000a147210 */ /* 0x004fc40007f3e0ff */
[----:B---3--:R-:W-:-:S03]  /*0960*/  LOP3.LUT P0, RZ, R15, 0xff, R12, 0x80, !PT ;  /* 0x000000ff0fff7812 */ /* 0x008fc6000780800c */
[----:B------:R-:W-:Y:S01]  /*0970*/  IMAD.X R21, R11, 0x1, R3, P1 ;  /* 0x000000010b157824 */ /* 0x000fe200008e0603 */
[----:B------:R-:W-:-:S05]  /*0980*/  SEL R15, RZ, 0x1, !P0 ;  /* 0x00000001ff0f7807 */ /* 0x000fca0004000000 */
[----:B------:R0:W-:Y:S04]  /*0990*/  ST.E.U8 desc[UR4][R20.64], R15 ;  /* 0x0000000f14007985 */ /* 0x0001e8000c101104 */
[----:B------:R-:W2:Y:S02]  /*09a0*/  LD.E.64 R10, desc[UR6][R6.64+0x8] ;  /* 0x00000806060a7980 */ /* 0x000ea4000c101b00 */
[----:B--2---:R-:W-:-:S05]  /*09b0*/  IADD3 R12, P0, PT, R10, R0, RZ ;  /* 0x000000000a0c7210 */ /* 0x004fca0007f1e0ff */
[----:B------:R-:W-:-:S05]  /*09c0*/  IMAD.X R13, R11, 0x1, R3, P0 ;  /* 0x000000010b0d7824 */ /* 0x000fca00000e0603 */
[----:B------:R-:W2:Y:S02]  /*09d0*/  LD.E.U8 R12, desc[UR4][R12.64] ;  /* 0x000000040c0c7980 */ /* 0x000ea4000c101100 */
[----:B--2---:R-:W-:-:S13]  /*09e0*/  ISETP.NE.AND P0, PT, R12, 0x1, PT ;  /* 0x000000010c00780c */ /* 0x004fda0003f05270 */
[----:B------:R-:W-:Y:S02]  /*09f0*/  @!P0 R2UR UR4, R16 ;  /* 0x00000000100482ca */ /* 0x000fe400000e0000 */
[----:B------:R-:W-:-:S13]  /*0a00*/  @!P0 R2UR UR5, R17 ;  /* 0x00000000110582ca */ /* 0x000fda00000e0000 */
[----:B------:R-:W2:Y:S02]  /*0a10*/  @!P0 LD.E R35, desc[UR4][R8.64+0x4] ;  /* 0x0000040408238980 */ /* 0x000ea4000c101900 */
[----:B--2---:R-:W-:-:S05]  /*0a20*/  @!P0 VIADD R35, R35, 0x1 ;  /* 0x0000000123238836 */ /* 0x004fca0000000000 */
[----:B------:R1:W-:Y:S04]  /*0a30*/  @!P0 ST.E desc[UR4][R8.64+0x4], R35 ;  /* 0x0000042308008985 */ /* 0x0003e8000c101904 */
[----:B0-----:R-:W2:Y:S04]  /*0a40*/  LD.E.64 R20, desc[UR6][R24.64] ;  /* 0x0000000618147980 */ /* 0x001ea8000c101b00 */
[----:B------:R-:W3:Y:S04]  /*0a50*/  @!P0 LD.E.64 R10, desc[UR4][R6.64+0x8] ;  /* 0x00000804060a8980 */ /* 0x000ee8000c101b00 */
[----:B------:R-:W4:Y:S01]  /*0a60*/  LDG.E.U8 R15, desc[UR8][R4.64+0x1] ;  /* 0x00000108040f7981 */ /* 0x000f22000c1e1100 */
[----:B--2---:R-:W-:-:S05]  /*0a70*/  IADD3 R12, P1, PT, R20, R0, RZ ;  /* 0x00000000140c7210 */ /* 0x004fca0007f3e0ff */
[----:B------:R-:W-:-:S05]  /*0a80*/  IMAD.X R13, R21, 0x1, R3, P1 ;  /* 0x00000001150d7824 */ /* 0x000fca00008e0603 */
[----:B------:R-:W4:Y:S01]  /*0a90*/  LD.E.U8 R12, desc[UR6][R12.64+0x1] ;  /* 0x000001060c0c7980 */ /* 0x000f22000c101100 */
[----:B------:R-:W-:Y:S02]  /*0aa0*/  R2UR UR4, R16 ;  /* 0x00000000100472ca */ /* 0x000fe400000e0000 */
[----:B------:R-:W-:Y:S02]  /*0ab0*/  R2UR UR5, R17 ;  /* 0x00000000110572ca */ /* 0x000fe400000e0000 */
[----:B---3--:R-:W-:-:S05]  /*0ac0*/  IADD3 R20, P1, PT, R0, R10, RZ ;  /* 0x0000000a00147210 */ /* 0x008fca0007f3e0ff */
[----:B------:R-:W-:Y:S01]  /*0ad0*/  IMAD.X R21, R3, 0x1, R11, P1 ;  /* 0x0000000103157824 */ /* 0x000fe200008e060b */
[----:B----4-:R-:W-:-:S04]  /*0ae0*/  LOP3.LUT P0, RZ, R15, 0xff, R12, 0x80, !PT ;  /* 0x000000ff0fff7812 */ /* 0x010fc8000780800c */
        /* <DEDUP_REMOVED lines=9> */
[----:B-1----:R-:W2:Y:S02]  /*0b80*/  @!P0 LD.E R35, desc[UR4][R8.64+0x4] ;  /* 0x0000040408238980 */ /* 0x002ea4000c101900 */
        /* <DEDUP_REMOVED lines=116> */
[----:B------:R-:W-:Y:S04]  /*12d0*/  @!P0 ST.E desc[UR4][R8.64+0x4], R35 ;  /* 0x0000042308008985 */ /* 0x000fe8000c101904 */
        /* <DEDUP_REMOVED lines=20> */
[----:B------:R-:W2:Y:S01]  /*1420*/  @!P0 LD.E R12, desc[UR4][R8.64+0x4] ;  /* 0x00000404080c8980 */ /* 0x000ea2000c101900 */
[----:B------:R-:W-:-:S05]  /*1430*/  VIADD R14, R14, 0x8 ;  /* 0x000000080e0e7836 */ /* 0x000fca0000000000 */
[----:B------:R-:W-:Y:S02]  /*1440*/  ISETP.NE.AND P2, PT, R14, RZ, PT ;  /* 0x000000ff0e00720c */ /* 0x000fe40003f45270 */
[----:B0-----:R-:W-:-:S05]  /*1450*/  IADD3 R15, P1, PT, R4, 0x8, RZ ;  /* 0x00000008040f7810 */ /* 0x001fca0007f3e0ff */
[----:B------:R-:W-:Y:S02]  /*1460*/  IMAD.X R10, RZ, RZ, R5, P1 ;  /* 0x000000ffff0a7224 */ /* 0x000fe400008e0605 */
[----:B--2---:R-:W-:-:S05]  /*1470*/  @!P0 VIADD R13, R12, 0x1 ;  /* 0x000000010c0d8836 */ /* 0x004fca0000000000 */
[----:B------:R1:W-:Y:S01]  /*1480*/  @!P0 ST.E desc[UR4][R8.64+0x4], R13 ;  /* 0x0000040d08008985 */ /* 0x0003e2000c101904 */
[----:B------:R-:W-:-:S05]  /*1490*/  IADD3 R0, P0, PT, R0, 0x8, RZ ;  /* 0x0000000800007810 */ /* 0x000fca0007f1e0ff */
[----:B------:R-:W-:Y:S01]  /*14a0*/  IMAD.X R3, RZ, RZ, R3, P0 ;  /* 0x000000ffff037224 */ /* 0x000fe200000e0603 */
[----:B------:R-:W-:Y:S07]  /*14b0*/  @P2 BRA `(.L_x_14) ;  /* 0xfffffff000ec2947 */ /* 0x000fee000383ffff */
[----:B------:R-:W-:Y:S05]  /*14c0*/  BSYNC.RECONVERGENT B0 ;  /* 0x0000000000007941 */ /* 0x000fea0003800200 */
.L_x_13:
[----:B------:R-:W-:-:S07]  /*14d0*/  IMAD.MOV.U32 R0, RZ, RZ, R32 ;  /* 0x000000ffff007224 */ /* 0x000fce00078e0020 */
.L_x_12:
[----:B------:R-:W2:Y:S02]  /*14e0*/  LDCU UR4, c[0x0][0x390] ;  /* 0x00007200ff0477ac */ /* 0x000ea40008000800 */
[----:B--2---:R-:W-:-:S04]  /*14f0*/  ULOP3.LUT UR4, UR4, 0x7, URZ, 0xc0, !UPT ;  /* 0x0000000704047892 */ /* 0x004fc8000f8ec0ff */
[----:B------:R-:W-:-:S09]  /*1500*/  UISETP.NE.AND UP0, UPT, UR4, URZ, UPT ;  /* 0x000000ff0400728c */ /* 0x000fd2000bf05270 */
[----:B------:R-:W-:Y:S05]  /*1510*/  BRA.U !UP0, `(.L_x_15) ;  /* 0x0000000d08547547 */ /* 0x000fea000b800000 */
[----:B------:R-:W-:-:S04]  /*1520*/  UIADD3 UR4, UPT, UPT, UR4, -0x1, URZ ;  /* 0xffffffff04047890 */ /* 0x000fc8000fffe0ff */
[----:B------:R-:W-:-:S09]  /*1530*/  UISETP.GE.U32.AND UP0, UPT, UR4, 0x3, UPT ;  /* 0x000000030400788c */ /* 0x000fd2000bf06070 */
[----:B------:R-:W-:Y:S05]  /*1540*/  BRA.U !UP0, `(.L_x_16) ;  /* 0x0000000508ac7547 */ /* 0x000fea000b800000 */
[----:B------:R-:W-:Y:S02]  /*1550*/  R2UR UR4, R16 ;  /* 0x00000000100472ca */ /* 0x000fe400000e0000 */
[----:B------:R-:W-:-:S13]  /*1560*/  R2UR UR5, R17 ;  /* 0x00000000110572ca */ /* 0x000fda00000e0000 */
[----:B------:R-:W2:Y:S01]  /*1570*/  LD.E.64 R10, desc[UR4][R24.64] ;  /* 0x00000004180a7980 */ /* 0x000ea2000c101b00 */
[----:B------:R-:W0:Y:S01]  /*1580*/  LDCU.64 UR4, c[0x0][0x388] ;  /* 0x00007100ff0477ac */ /* 0x000e220008000a00 */
[C---:B------:R-:W-:Y:S02]  /*1590*/  R2UR UR10, R16.reuse ;  /* 0x00000000100a72ca */ /* 0x040fe400000e0000 */
[C---:B------:R-:W-:Y:S02]  /*15a0*/  R2UR UR11, R17.reuse ;  /* 0x00000000110b72ca */ /* 0x040fe400000e0000 */
[C---:B------:R-:W-:Y:S02]  /*15b0*/  R2UR UR8, R16.reuse ;  /* 0x00000000100872ca */ /* 0x040fe400000e0000 */
[----:B------:R-:W-:Y:S02]  /*15c0*/  R2UR UR9, R17 ;  /* 0x00000000110972ca */ /* 0x000fe400000e0000 */
[----:B------:R-:W-:-:S02]  /*15d0*/  R2UR UR6, R16 ;  /* 0x00000000100672ca */ /* 0x000fc400000e0000 */
[----:B------:R-:W-:Y:S02]  /*15e0*/  R2UR UR7, R17 ;  /* 0x00000000110772ca */ /* 0x000fe400000e0000 */
[----:B0-----:R-:W-:-:S04]  /*15f0*/  IADD3 R4, P1, P2, R0, UR4, R31 ;  /* 0x0000000400047c10 */ /* 0x001fc8000fa3e01f */
[----:B------:R-:W-:-:S05]  /*1600*/  IADD3.X R5, PT, PT, RZ, UR5, R30, P1, P2 ;  /* 0x00000005ff057c10 */ /* 0x000fca0008fe441e */
[----:B------:R-:W3:Y:S01]  /*1610*/  LDG.E.U8 R3, desc[UR8][R4.64] ;  /* 0x0000000804037981 */ /* 0x000ee2000c1e1100 */
[----:B--2---:R-:W-:-:S05]  /*1620*/  IADD3 R12, P0, PT, R0, R10, RZ ;  /* 0x0000000a000c7210 */ /* 0x004fca0007f1e0ff */
[----:B-1----:R-:W-:Y:S02]  /*1630*/  IMAD.X R13, RZ, RZ, R11, P0 ;  /* 0x000000ffff0d7224 */ /* 0x002fe400000e060b */
[----:B------:R-:W2:Y:S04]  /*1640*/  LD.E.64 R10, desc[UR10][R6.64+0x8] ;  /* 0x0000080a060a7980 */ /* 0x000ea8000c101b00 */
[----:B------:R-:W3:Y:S01]  /*1650*/  LD.E.U8 R12, desc[UR6][R12.64] ;  /* 0x000000060c0c7980 */ /* 0x000ee2000c101100 */
[----:B------:R-:W-:Y:S02]  /*1660*/  R2UR UR4, R16 ;  /* 0x00000000100472ca */ /* 0x000fe400000e0000 */
[----:B------:R-:W-:Y:S02]  /*1670*/  R2UR UR5, R17 ;  /* 0x00000000110572ca */ /* 0x000fe400000e0000 */
[----:B--2---:R-:W-:-:S02]  /*1680*/  IADD3 R14, P1, PT, R0, R10, RZ ;  /* 0x0000000a000e7210 */ /* 0x004fc40007f3e0ff */
[----:B---3--:R-:W-:-:S03]  /*1690*/  LOP3.LUT P0, RZ, R3, 0xff, R12, 0x80, !PT ;  /* 0x000000ff03ff7812 */ /* 0x008fc6000780800c */
[----:B------:R-:W-:Y:S01]  /*16a0*/  IMAD.X R15, RZ, RZ, R11, P1 ;  /* 0x000000ffff0f7224 */ /* 0x000fe200008e060b */
[----:B------:R-:W-:-:S05]  /*16b0*/  SEL R3, RZ, 0x1, !P0 ;  /* 0x00000001ff037807 */ /* 0x000fca0004000000 */
[----:B------:R0:W-:Y:S04]  /*16c0*/  ST.E.U8 desc[UR4][R14.64], R3 ;  /* 0x000000030e007985 */ /* 0x0001e8000c101104 */
[----:B------:R-:W2:Y:S02]  /*16d0*/  LD.E.64 R10, desc[UR6][R6.64+0x8] ;  /* 0x00000806060a7980 */ /* 0x000ea4000c101b00 */
[----:B--2---:R-:W-:-:S05]  /*16e0*/  IADD3 R20, P0, PT, R0, R10, RZ ;  /* 0x0000000a00147210 */ /* 0x004fca0007f1e0ff */
[----:B------:R-:W-:-:S05]  /*16f0*/  IMAD.X R21, RZ, RZ, R11, P0 ;  /* 0x000000ffff157224 */ /* 0x000fca00000e060b */
[----:B------:R-:W2:Y:S02]  /*1700*/  LD.E.U8 R20, desc[UR4][R20.64] ;  /* 0x0000000414147980 */ /* 0x000ea4000c101100 */
[----:B--2---:R-:W-:-:S13]  /*1710*/  ISETP.NE.AND P0, PT, R20, 0x1, PT ;  /* 0x000000011400780c */ /* 0x004fda0003f05270 */
[----:B------:R-:W-:Y:S02]  /*1720*/  @!P0 R2UR UR4, R16 ;  /* 0x00000000100482ca */ /* 0x000fe400000e0000 */
[----:B------:R-:W-:-:S13]  /*1730*/  @!P0 R2UR UR5, R17 ;  /* 0x00000000110582ca */ /* 0x000fda00000e0000 */
[----:B------:R-:W0:Y:S02]  /*1740*/  @!P0 LD.E R12, desc[UR4][R8.64+0x4] ;  /* 0x00000404080c8980 */ /* 0x000e24000c101900 */
[----:B0-----:R-:W-:-:S05]  /*1750*/  @!P0 VIADD R3, R12, 0x1 ;  /* 0x000000010c038836 */ /* 0x001fca0000000000 */
[----:B------:R0:W-:Y:S04]  /*1760*/  @!P0 ST.E desc[UR4][R8.64+0x4], R3 ;  /* 0x0000040308008985 */ /* 0x0001e8000c101904 */
[----:B------:R-:W2:Y:S04]  /*1770*/  LD.E.64 R12, desc[UR6][R24.64] ;  /* 0x00000006180c7980 */ /* 0x000ea8000c101b00 */
[----:B------:R-:W3:Y:S04]  /*1780*/  @!P0 LD.E.64 R10, desc[UR4][R6.64+0x8] ;  /* 0x00000804060a8980 */ /* 0x000ee8000c101b00 */
[----:B------:R-:W4:Y:S01]  /*1790*/  LDG.E.U8 R15, desc[UR8][R4.64+0x1] ;  /* 0x00000108040f7981 */ /* 0x000f22000c1e1100 */
[----:B--2---:R-:W-:-:S05]  /*17a0*/  IADD3 R12, P1, PT, R12, R0, RZ ;  /* 0x000000000c0c7210 */ /* 0x004fca0007f3e0ff */
[----:B------:R-:W-:-:S05]  /*17b0*/  IMAD.X R13, RZ, RZ, R13, P1 ;  /* 0x000000ffff0d7224 */ /* 0x000fca00008e060d */
[----:B------:R-:W4:Y:S01]  /*17c0*/  LD.E.U8 R12, desc[UR6][R12.64+0x1] ;  /* 0x000001060c0c7980 */ /* 0x000f22000c101100 */
[----:B------:R-:W-:Y:S02]  /*17d0*/  R2UR UR4, R16 ;  /* 0x00000000100472ca */ /* 0x000fe400000e0000 */
[----:B------:R-:W-:Y:S02]  /*17e0*/  R2UR UR5, R17 ;  /* 0x00000000110572ca */ /* 0x000fe400000e0000 */
[----:B---3--:R-:W-:Y:S02]  /*17f0*/  IADD3 R14, P1, PT, R10, R0, RZ ;  /* 0x000000000a0e7210 */ /* 0x008fe40007f3e0ff */
[----:B----4-:R-:W-:-:S03]  /*1800*/  LOP3.LUT P0, RZ, R15, 0xff, R12, 0x80, !PT ;  /* 0x000000ff0fff7812 */ /* 0x010fc6000780800c */
[----:B------:R-:W-:Y:S01]  /*1810*/  IMAD.X R15, RZ, RZ, R11, P1 ;  /* 0x000000ffff0f7224 */ /* 0x000fe200008e060b */
[----:B0-----:R-:W-:-:S05]  /*1820*/  SEL R3, RZ, 0x1, !P0 ;  /* 0x00000001ff037807 */ /* 0x001fca0004000000 */
        /* <DEDUP_REMOVED lines=42> */
[----:B---3--:R-:W-:-:S05]  /*1ad0*/  IADD3 R10, P1, PT, R10, R0, RZ ;  /* 0x000000000a0a7210 */ /* 0x008fca0007f3e0ff */
[----:B------:R-:W-:Y:S01]  /*1ae0*/  IMAD.X R11, RZ, RZ, R11, P1 ;  /* 0x000000ffff0b7224 */ /* 0x000fe200008e060b */
[----:B----4-:R-:W-:-:S04]  /*1af0*/  LOP3.LUT P0, RZ, R5, 0xff, R12, 0x80, !PT ;  /* 0x000000ff05ff7812 */ /* 0x010fc8000780800c */
[----:B0-----:R-:W-:-:S05]  /*1b00*/  SEL R3, RZ, 0x1, !P0 ;  /* 0x00000001ff037807 */ /* 0x001fca0004000000 */
[----:B------:R0:W-:Y:S04]  /*1b10*/  ST.E.U8 desc[UR4][R10.64+0x3], R3 ;  /* 0x000003030a007985 */ /* 0x0001e8000c101104 */
[----:B------:R-:W2:Y:S02]  /*1b20*/  LD.E.64 R14, desc[UR6][R6.64+0x8] ;  /* 0x00000806060e7980 */ /* 0x000ea4000c101b00 */
[----:B--2---:R-:W-:-:S05]  /*1b30*/  IADD3 R4, P0, PT, R14, R0, RZ ;  /* 0x000000000e047210 */ /* 0x004fca0007f1e0ff */
[----:B------:R-:W-:-:S05]  /*1b40*/  IMAD.X R5, RZ, RZ, R15, P0 ;  /* 0x000000ffff057224 */ /* 0x000fca00000e060f */
[----:B------:R-:W2:Y:S01]  /*1b50*/  LD.E.U8 R4, desc[UR4][R4.64+0x3] ;  /* 0x0000030404047980 */ /* 0x000ea2000c101100 */
[----:B------:R-:W-:Y:S01]  /*1b60*/  BSSY.RECONVERGENT B0, `(.L_x_17) ;  /* 0x0000008000007945 */ /* 0x000fe20003800200 */
[----:B--2---:R-:W-:-:S13]  /*1b70*/  ISETP.NE.AND P0, PT, R4, 0x1, PT ;  /* 0x000000010400780c */ /* 0x004fda0003f05270 */
[----:B0-----:R-:W-:Y:S05]  /*1b80*/  @P0 BRA `(.L_x_18) ;  /* 0x0000000000140947 */ /* 0x001fea0003800000 */
[----:B------:R-:W-:Y:S02]  /*1b90*/  R2UR UR4, R16 ;  /* 0x00000000100472ca */ /* 0x000fe400000e0000 */
[----:B------:R-:W-:-:S13]  /*1ba0*/  R2UR UR5, R17 ;  /* 0x00000000110572ca */ /* 0x000fda00000e0000 */
[----:B------:R-:W2:Y:S02]  /*1bb0*/  LD.E R3, desc[UR4][R8.64+0x4] ;  /* 0x0000040408037980 */ /* 0x000ea4000c101900 */
[----:B--2---:R-:W-:-:S05]  /*1bc0*/  VIADD R3, R3, 0x1 ;  /* 0x0000000103037836 */ /* 0x004fca0000000000 */
[----:B------:R0:W-:Y:S02]  /*1bd0*/  ST.E desc[UR4][R8.64+0x4], R3 ;  /* 0x0000040308007985 */ /* 0x0001e4000c101904 */
.L_x_18:
[----:B------:R-:W-:Y:S05]  /*1be0*/  BSYNC.RECONVERGENT B0 ;  /* 0x0000000000007941 */ /* 0x000fea0003800200 */
.L_x_17:
[----:B------:R-:W-:-:S07]  /*1bf0*/  VIADD R0, R0, 0x4 ;  /* 0x0000000400007836 */ /* 0x000fce0000000000 */
.L_x_16:
[----:B0-----:R-:W0:Y:S02]  /*1c00*/  LDC R3, c[0x0][0x390] ;  /* 0x0000e400ff037b82 */ /* 0x001e240000000800 */
[----:B0-----:R-:W-:-:S13]  /*1c10*/  LOP3.LUT P0, R4, R3, 0x3, RZ, 0xc0, !PT ;  /* 0x0000000303047812 */ /* 0x001fda000780c0ff */
[----:B------:R-:W-:Y:S05]  /*1c20*/  @!P0 BRA `(.L_x_15) ;  /* 0x0000000400908947 */ /* 0x000fea0003800000 */
[----:B------:R-:W-:-:S13]  /*1c30*/  ISETP.NE.AND P0, PT, R4, 0x1, PT ;  /* 0x000000010400780c */ /* 0x000fda0003f05270 */
[----:B------:R-:W-:Y:S05]  /*1c40*/  @!P0 BRA `(.L_x_19) ;  /* 0x0000000000f48947 */ /* 0x000fea0003800000 */
        /* <DEDUP_REMOVED lines=12> */
[----:B-1----:R-:W3:Y:S01]  /*1d10*/  LDG.E.U8 R13, desc[UR8][R10.64] ;  /* 0x000000080a0d7981 */ /* 0x002ee2000c1e1100 */
[----:B--2---:R-:W-:-:S05]  /*1d20*/  IADD3 R14, P0, PT, R0, R4, RZ ;  /* 0x00000004000e7210 */ /* 0x004fca0007f1e0ff */
[----:B------:R-:W-:Y:S02]  /*1d30*/  IMAD.X R15, RZ, RZ, R5, P0 ;  /* 0x000000ffff0f7224 */ /* 0x000fe400000e0605 */
        /* <DEDUP_REMOVED lines=44> */
.L_x_21:
[----:B------:R-:W-:Y:S05]  /*2000*/  BSYNC.RECONVERGENT B0 ;  /* 0x0000000000007941 */ /* 0x000fea0003800200 */
.L_x_20:
[----:B------:R-:W-:-:S07]  /*2010*/  VIADD R0, R0, 0x2 ;  /* 0x0000000200007836 */ /* 0x000fce0000000000 */
.L_x_19:
[----:B------:R-:W-:-:S04]  /*2020*/  LOP3.LUT R3, R3, 0x1, RZ, 0xc0, !PT ;  /* 0x0000000103037812 */ /* 0x000fc800078ec0ff */
[----:B------:R-:W-:-:S13]  /*2030*/  ISETP.NE.U32.AND P0, PT, R3, 0x1, PT ;  /* 0x000000010300780c */ /* 0x000fda0003f05070 */
[----:B------:R-:W-:Y:S05]  /*2040*/  @P0 BRA `(.L_x_15) ;  /* 0x0000000000880947 */ /* 0x000fea0003800000 */
[----:B------:R-:W-:Y:S02]  /*2050*/  R2UR UR4, R16 ;  /* 0x00000000100472ca */ /* 0x000fe400000e0000 */
[----:B------:R-:W-:-:S13]  /*2060*/  R2UR UR5, R17 ;  /* 0x00000000110572ca */ /* 0x000fda00000e0000 */
[----:B------:R-:W2:Y:S01]  /*2070*/  LD.E.64 R24, desc[UR4][R24.64] ;  /* 0x0000000418187980 */ /* 0x000ea2000c101b00 */
[----:B------:R-:W3:Y:S01]  /*2080*/  LDCU.64 UR4, c[0x0][0x388] ;  /* 0x00007100ff0477ac */ /* 0x000ee20008000a00 */
[C---:B------:R-:W-:Y:S02]  /*2090*/  R2UR UR10, R16.reuse ;  /* 0x00000000100a72ca */ /* 0x040fe400000e0000 */
[C---:B------:R-:W-:Y:S02]  /*20a0*/  R2UR UR11, R17.reuse ;  /* 0x00000000110b72ca */ /* 0x040fe400000e0000 */
[C---:B------:R-:W-:Y:S02]  /*20b0*/  R2UR UR8, R16.reuse ;  /* 0x00000000100872ca */ /* 0x040fe400000e0000 */
[----:B------:R-:W-:Y:S02]  /*20c0*/  R2UR UR9, R17 ;  /* 0x00000000110972ca */ /* 0x000fe400000e0000 */
[----:B------:R-:W-:-:S02]  /*20d0*/  R2UR UR6, R16 ;  /* 0x00000000100672ca */ /* 0x000fc400000e0000 */
[----:B------:R-:W-:-:S05]  /*20e0*/  R2UR UR7, R17 ;  /* 0x00000000110772ca */ /* 0x000fca00000e0000 */
[----:B0-----:R-:W4:Y:S01]  /*20f0*/  LD.E.64 R4, desc[UR10][R6.64+0x8] ;  /* 0x0000080a06047980 */ /* 0x001f22000c101b00 */
[----:B---3--:R-:W-:-:S04]  /*2100*/  IADD3 R12, P1, P2, R0, UR4, R31 ;  /* 0x00000004000c7c10 */ /* 0x008fc8000fa3e01f */
[----:B-1----:R-:W-:-:S06]  /*2110*/  IADD3.X R13, PT, PT, RZ, UR5, R30, P1, P2 ;  /* 0x00000005ff0d7c10 */ /* 0x002fcc0008fe441e */
[----:B------:R-:W3:Y:S01]  /*2120*/  LDG.E.U8 R13, desc[UR8][R12.64] ;  /* 0x000000080c0d7981 */ /* 0x000ee2000c1e1100 */
[----:B--2---:R-:W-:-:S05]  /*2130*/  IADD3 R10, P0, PT, R24, R0, RZ ;  /* 0x00000000180a7210 */ /* 0x004fca0007f1e0ff */
[----:B------:R-:W-:-:S05]  /*2140*/  IMAD.X R11, RZ, RZ, R25, P0 ;  /* 0x000000ffff0b7224 */ /* 0x000fca00000e0619 */
[----:B------:R-:W3:Y:S01]  /*2150*/  LD.E.U8 R10, desc[UR6][R10.64] ;  /* 0x000000060a0a7980 */ /* 0x000ee2000c101100 */
[----:B------:R-:W-:Y:S02]  /*2160*/  R2UR UR4, R16 ;  /* 0x00000000100472ca */ /* 0x000fe400000e0000 */
[----:B------:R-:W-:Y:S02]  /*2170*/  R2UR UR5, R17 ;  /* 0x00000000110572ca */ /* 0x000fe400000e0000 */
[----:B----4-:R-:W-:-:S05]  /*2180*/  IADD3 R14, P1, PT, R4, R0, RZ ;  /* 0x00000000040e7210 */ /* 0x010fca0007f3e0ff */
[----:B------:R-:W-:Y:S01]  /*2190*/  IMAD.X R15, RZ, RZ, R5, P1 ;  /* 0x000000ffff0f7224 */ /* 0x000fe200008e0605 */
[----:B---3--:R-:W-:-:S04]  /*21a0*/  LOP3.LUT P0, RZ, R13, 0xff, R10, 0x80, !PT ;  /* 0x000000ff0dff7812 */ /* 0x008fc8000780800a */
[----:B------:R-:W-:-:S05]  /*21b0*/  SEL R3, RZ, 0x1, !P0 ;  /* 0x00000001ff037807 */ /* 0x000fca0004000000 */
[----:B------:R2:W-:Y:S04]  /*21c0*/  ST.E.U8 desc[UR4][R14.64], R3 ;  /* 0x000000030e007985 */ /* 0x0005e8000c101104 */
[----:B------:R-:W3:Y:S02]  /*21d0*/  LD.E.64 R4, desc[UR6][R6.64+0x8] ;  /* 0x0000080606047980 */ /* 0x000ee4000c101b00 */
[----:B---3--:R-:W-:-:S05]  /*21e0*/  IADD3 R4, P0, PT, R4, R0, RZ ;  /* 0x0000000004047210 */ /* 0x008fca0007f1e0ff */
[----:B------:R-:W-:-:S05]  /*21f0*/  IMAD.X R5, RZ, RZ, R5, P0 ;  /* 0x000000ffff057224 */ /* 0x000fca00000e0605 */
[----:B------:R-:W3:Y:S02]  /*2200*/  LD.E.U8 R4, desc[UR4][R4.64] ;  /* 0x0000000404047980 */ /* 0x000ee4000c101100 */
[----:B---3--:R-:W-:-:S13]  /*2210*/  ISETP.NE.AND P0, PT, R4, 0x1, PT ;  /* 0x000000010400780c */ /* 0x008fda0003f05270 */
[----:B------:R-:W-:Y:S02]  /*2220*/  @!P0 R2UR UR4, R16 ;  /* 0x00000000100482ca */ /* 0x000fe400000e0000 */
[----:B------:R-:W-:-:S13]  /*2230*/  @!P0 R2UR UR5, R17 ;  /* 0x00000000110582ca */ /* 0x000fda00000e0000 */
[----:B------:R-:W3:Y:S02]  /*2240*/  @!P0 LD.E R0, desc[UR4][R8.64+0x4] ;  /* 0x0000040408008980 */ /* 0x000ee4000c101900 */
[----:B---3--:R-:W-:-:S05]  /*2250*/  @!P0 VIADD R11, R0, 0x1 ;  /* 0x00000001000b8836 */ /* 0x008fca0000000000 */
[----:B------:R2:W-:Y:S02]  /*2260*/  @!P0 ST.E desc[UR4][R8.64+0x4], R11 ;  /* 0x0000040b08008985 */ /* 0x0005e4000c101904 */
.L_x_15:
[----:B------:R-:W-:Y:S01]  /*2270*/  R2UR UR4, R16 ;  /* 0x00000000100472ca */ /* 0x000fe200000e0000 */
[----:B0-----:R-:W0:Y:S01]  /*2280*/  LDC R6, c[0x0][0x380] ;  /* 0x0000e000ff067b82 */ /* 0x001e220000000800 */
[----:B------:R-:W-:-:S13]  /*2290*/  R2UR UR5, R17 ;  /* 0x00000000110572ca */ /* 0x000fda00000e0000 */
[----:B-12---:R-:W2:Y:S01]  /*22a0*/  LD.E R8, desc[UR4][R8.64+0x4] ;  /* 0x0000040408087980 */ /* 0x006ea2000c101900 */
[----:B------:R-:W-:Y:S01]  /*22b0*/  VIADD R3, R33, 0x1 ;  /* 0x0000000121037836 */ /* 0x000fe20000000000 */
[----:B--2---:R-:W-:-:S04]  /*22c0*/  ISETP.GE.AND P0, PT, R8, 0x1, PT ;  /* 0x000000010800780c */ /* 0x004fc80003f06270 */
[----:B0-----:R-:W-:-:S13]  /*22d0*/  ISETP.GE.OR P0, PT, R3, R6, !P0 ;  /* 0x000000060300720c */ /* 0x001fda0004706670 */
[----:B------:R-:W-:Y:S01]  /*22e0*/  @!P0 R2UR UR4, R16 ;  /* 0x00000000100482ca */ /* 0x000fe200000e0000 */
[----:B------:R-:W-:Y:S01]  /*22f0*/  @!P0 IMAD.WIDE R4, R33, 0x4, R18 ;  /* 0x0000000421048825 */ /* 0x000fe200078e0212 */
[----:B------:R-:W-:-:S03]  /*2300*/  @!P0 R2UR UR5, R17 ;  /* 0x00000000110582ca */ /* 0x000fc600000e0000 */
[----:B------:R-:W-:Y:S02]  /*2310*/  @!P0 IMAD.MOV.U32 R0, RZ, RZ, RZ ;  /* 0x000000ffff008224 */ /* 0x000fe400078e00ff */
[----:B------:R-:W-:-:S08]  /*2320*/  @!P0 IMAD.MOV.U32 R33, RZ, RZ, R3 ;  /* 0x000000ffff218224 */ /* 0x000fd000078e0003 */
[----:B------:R0:W-:Y:S01]  /*2330*/  @!P0 ST.E desc[UR4][R4.64+0x4], RZ ;  /* 0x000004ff04008985 */ /* 0x0001e2000c101904 */
[----:B------:R-:W-:Y:S05]  /*2340*/  @!P0 BRA `(.L_x_9) ;  /* 0x0000000000848947 */ /* 0x000fea0003800000 */
[C---:B------:R-:W-:Y:S01]  /*2350*/  R2UR UR4, R16.reuse ;  /* 0x00000000100472ca */ /* 0x040fe200000e0000 */
[----:B------:R-:W1:Y:S01]  /*2360*/  LDC R7, c[0x0][0x380] ;  /* 0x0000e000ff077b82 */ /* 0x000e620000000800 */
[----:B------:R-:W-:Y:S02]  /*2370*/  R2UR UR5, R17 ;  /* 0x00000000110572ca */ /* 0x000fe400000e0000 */
[----:B------:R-:W-:Y:S02]  /*2380*/  ISETP.NE.AND P1, PT, R3, R6, PT ;  /* 0x000000060300720c */ /* 0x000fe40003f25270 */
[C---:B------:R-:W-:Y:S02]  /*2390*/  R2UR UR6, R16.reuse ;  /* 0x00000000100672ca */ /* 0x040fe400000e0000 */
[----:B------:R-:W-:Y:S02]  /*23a0*/  R2UR UR7, R17 ;  /* 0x00000000110772ca */ /* 0x000fe400000e0000 */
[----:B------:R-:W-:-:S02]  /*23b0*/  R2UR UR8, R16 ;  /* 0x00000000100872ca */ /* 0x000fc400000e0000 */
[----:B------:R-:W-:Y:S01]  /*23c0*/  R2UR UR9, R17 ;  /* 0x00000000110972ca */ /* 0x000fe200000e0000 */
[----:B0-----:R-:W-:Y:S01]  /*23d0*/  IMAD.WIDE R4, R33, 0x4, R18 ;  /* 0x0000000421047825 */ /* 0x001fe200078e0212 */
[----:B------:R-:W0:Y:S01]  /*23e0*/  LDC R9, c[0x0][0x390] ;  /* 0x0000e400ff097b82 */ /* 0x000e220000000800 */
[----:B------:R-:W2:Y:S02]  /*23f0*/  LD.E R0, desc[UR4][R28.64] ;  /* 0x000000041c007980 */ /* 0x000ea4000c101900 */
[----:B------:R-:W-:Y:S02]  /*2400*/  @!P1 R2UR UR4, R16 ;  /* 0x00000000100492ca */ /* 0x000fe400000e0000 */
[----:B------:R-:W-:Y:S01]  /*2410*/  @!P1 R2UR UR5, R17 ;  /* 0x00000000110592ca */ /* 0x000fe200000e0000 */
[----:B-1----:R-:W-:-:S12]  /*2420*/  IMAD.WIDE R6, R7, 0x4, R22 ;  /* 0x0000000407067825 */ /* 0x002fd800078e0216 */
[----:B------:R-:W3:Y:S01]  /*2430*/  @!P1 LD.E R7, desc[UR4][R6.64] ;  /* 0x0000000406079980 */ /* 0x000ee2000c101900 */
[----:B--2---:R-:W-:-:S05]  /*2440*/  VIADD R3, R0, 0x1 ;  /* 0x0000000100037836 */ /* 0x004fca0000000000 */
[----:B------:R1:W-:Y:S04]  /*2450*/  ST.E desc[UR6][R28.64], R3 ;  /* 0x000000031c007985 */ /* 0x0003e8000c101906 */
[----:B------:R-:W0:Y:S01]  /*2460*/  LD.E R0, desc[UR8][R4.64] ;  /* 0x0000000804007980 */ /* 0x000e22000c101900 */
[----:B---3--:R-:W-:Y:S01]  /*2470*/  @!P1 IMAD.IADD R34, R34, 0x1, R7 ;  /* 0x0000000122229824 */ /* 0x008fe200078e0207 */
[----:B0-----:R-:W-:-:S04]  /*2480*/  ISETP.NE.AND P0, PT, R0, R9, PT ;  /* 0x000000090000720c */ /* 0x001fc80003f05270 */
[----:B------:R-:W-:-:S13]  /*2490*/  ISETP.LT.OR P0, PT, R33, 0x3, P0 ;  /* 0x000000032100780c */ /* 0x000fda0000701670 */
[----:B-1----:R-:W-:Y:S05]  /*24a0*/  @P0 BRA `(.L_x_9) ;  /* 0x00000000002c0947 */ /* 0x002fea0003800000 */
.L_x_22:
        /* <DEDUP_REMOVED lines=10> */
[----:B-1----:R-:W-:Y:S05]  /*2550*/  @!P0 BRA P1, `(.L_x_22) ;  /* 0xfffffffc00d48947 */ /* 0x002fea000083ffff */
.L_x_9:
[----:B------:R-:W-:Y:S05]  /*2560*/  BSYNC.RECONVERGENT B6 ;  /* 0x0000000000067941 */ /* 0x000fea0003800200 */
.L_x_4:
[----:B------:R-:W1:Y:S01]  /*2570*/  LDCU UR4, c[0x0][0x390] ;  /* 0x00007200ff0477ac */ /* 0x000e620008000800 */
[----:B0-----:R-:W-:Y:S01]  /*2580*/  IMAD.WIDE R4, R33, 0x4, R18 ;  /* 0x0000000421047825 */ /* 0x001fe200078e0212 */
[----:B------:R-:W-:-:S03]  /*2590*/  SHF.R.S32.HI R6, RZ, 0x1f, R33 ;  /* 0x0000001fff067819 */ /* 0x000fc60000011421 */
[----:B------:R-:W-:Y:S02]  /*25a0*/  IMAD.MOV.U32 R28, RZ, RZ, R4 ;  /* 0x000000ffff1c7224 */ /* 0x000fe400078e0004 */
[----:B------:R-:W-:Y:S02]  /*25b0*/  IMAD.MOV.U32 R29, RZ, RZ, R5 ;  /* 0x000000ffff1d7224 */ /* 0x000fe400078e0005 */
[----:B------:R-:W-:Y:S02]  /*25c0*/  IMAD.MOV.U32 R4, RZ, RZ, R33 ;  /* 0x000000ffff047224 */ /* 0x000fe400078e0021 */
[----:B------:R-:W-:Y:S01]  /*25d0*/  IMAD.MOV.U32 R5, RZ, RZ, R6 ;  /* 0x000000ffff057224 */ /* 0x000fe200078e0006 */
[----:B-1----:R-:W-:-:S13]  /*25e0*/  ISETP.GE.AND P0, PT, R0, UR4, PT ;  /* 0x0000000400007c0c */ /* 0x002fda000bf06270 */
[----:B------:R-:W-:Y:S05]  /*25f0*/  @!P0 BRA `(.L_x_23) ;  /* 0xffffffdc00608947 */ /* 0x000fea000383ffff */
[----:B------:R-:W-:Y:S05]  /*2600*/  BSYNC.RECONVERGENT B7 ;  /* 0x0000000000077941 */ /* 0x000fea0003800200 */
.L_x_3:
[----:B------:R-:W1:Y:S01]  /*2610*/  LDC.64 R4, c[0x0][0x398] ;  /* 0x0000e600ff047b82 */ /* 0x000e620000000a00 */
[----:B------:R-:W2:Y:S01]  /*2620*/  LDCU.64 UR4, c[0x0][0x358] ;  /* 0x00006b00ff0477ac */ /* 0x000ea20008000a00 */
[----:B-1----:R-:W-:-:S05]  /*2630*/  IMAD.WIDE R2, R2, 0x4, R4 ;  /* 0x0000000402027825 */ /* 0x002fca00078e0204 */
[----:B--2---:R-:W-:Y:S01]  /*2640*/  STG.E desc[UR4][R2.64], R34 ;  /* 0x0000002202007986 */ /* 0x004fe2000c101904 */
[----:B------:R-:W-:Y:S05]  /*2650*/  EXIT ;  /* 0x000000000000794d */ /* 0x000fea0003800000 */
.L_x_24:
[----:B------:R-:W-:-:S00]  /*2660*/  BRA `(.L_x_24) ;  /* 0xfffffffc00fc7947 */ /* 0x000fc0000383ffff */
[----:B------:R-:W-:-:S00]  /*2670*/  NOP ;  /* 0x0000000000007918 */ /* 0x000fc00000000000 */
        /* <DEDUP_REMOVED lines=8> */
.L_x_26:


//--------------------- .text._Z6degreePiS_S_i    --------------------------
	.section	.text._Z6degreePiS_S_i,"ax",@progbits
	.align	128
        .global         _Z6degreePiS_S_i
        .type           _Z6degreePiS_S_i,@function
        .size           _Z6degreePiS_S_i,(.L_x_27 - _Z6degreePiS_S_i)
        .other          _Z6degreePiS_S_i,@"STO_CUDA_ENTRY STV_DEFAULT"
_Z6degreePiS_S_i:
.text._Z6degreePiS_S_i:
[----:B------:R-:W-:Y:S01]  /*0000*/  LDC R1, c[0x0][0x37c] ;  /* 0x0000df00ff017b82 */ /* 0x000fe20000000800 */
[----:B------:R-:W0:Y:S01]  /*0010*/  S2R R7, SR_TID.X ;  /* 0x0000000000077919 */ /* 0x000e220000002100 */
[----:B------:R-:W0:Y:S01]  /*0020*/  LDCU UR4, c[0x0][0x360] ;  /* 0x00006c00ff0477ac */ /* 0x000e220008000800 */
[----:B------:R-:W0:Y:S01]  /*0030*/  S2R R0, SR_CTAID.X ;  /* 0x0000000000007919 */ /* 0x000e220000002500 */
[----:B------:R-:W1:Y:S01]  /*0040*/  LDCU UR5, c[0x0][0x398] ;  /* 0x00007300ff0577ac */ /* 0x000e620008000800 */
[----:B0-----:R-:W-:-:S05]  /*0050*/  IMAD R7, R0, UR4, R7 ;  /* 0x0000000400077c24 */ /* 0x001fca000f8e0207 */
[----:B-1----:R-:W-:-:S13]  /*0060*/  ISETP.GE.AND P0, PT, R7, UR5, PT ;  /* 0x0000000507007c0c */ /* 0x002fda000bf06270 */
[----:B------:R-:W-:Y:S05]  /*0070*/  @P0 EXIT ;  /* 0x000000000000094d */ /* 0x000fea0003800000 */
[----:B------:R-:W0:Y:S01]  /*0080*/  LDC.64 R2, c[0x0][0x380] ;  /* 0x0000e000ff027b82 */ /* 0x000e220000000a00 */
[----:B------:R-:W1:Y:S07]  /*0090*/  LDCU.64 UR4, c[0x0][0x358] ;  /* 0x00006b00ff0477ac */ /* 0x000e6e0008000a00 */
[----:B------:R-:W2:Y:S08]  /*00a0*/  LDC.64 R4, c[0x0][0x388] ;  /* 0x0000e200ff047b82 */ /* 0x000eb00000000a00 */
[----:B------:R-:W3:Y:S01]  /*00b0*/  LDC.64 R8, c[0x0][0x390] ;  /* 0x0000e400ff087b82 */ /* 0x000ee20000000a00 */
[----:B0-----:R-:W-:-:S06]  /*00c0*/  IMAD.WIDE R2, R7, 0x4, R2 ;  /* 0x0000000407027825 */ /* 0x001fcc00078e0202 */
[----:B-1----:R-:W3:Y:S01]  /*00d0*/  LDG.E R3, desc[UR4][R2.64] ;  /* 0x0000000402037981 */ /* 0x002ee2000c1e1900 */
[----:B--2---:R-:W-:-:S06]  /*00e0*/  IMAD.WIDE R4, R7, 0x4, R4 ;  /* 0x0000000407047825 */ /* 0x004fcc00078e0204 */
[----:B------:R-:W2:Y:S01]  /*00f0*/  LDG.E R5, desc[UR4][R4.64] ;  /* 0x0000000404057981 */ /* 0x000ea2000c1e1900 */
[----:B------:R-:W-:Y:S02]  /*0100*/  HFMA2 R11, -RZ, RZ, 0, 5.9604644775390625e-08 ;  /* 0x00000001ff0b7431 */ /* 0x000fe400000001ff */
[----:B---3--:R-:W-:-:S05]  /*0110*/  IMAD.WIDE R6, R3, 0x4, R8 ;  /* 0x0000000403067825 */ /* 0x008fca00078e0208 */
[----:B------:R-:W-:Y:S01]  /*0120*/  REDG.E.ADD.STRONG.GPU desc[UR4][R6.64], R11 ;  /* 0x0000000b0600798e */ /* 0x000fe2000c12e104 */
[----:B--2---:R-:W-:-:S05]  /*0130*/  IMAD.WIDE R8, R5, 0x4, R8 ;  /* 0x0000000405087825 */ /* 0x004fca00078e0208 */
[----:B------:R-:W-:Y:S01]  /*0140*/  REDG.E.ADD.STRONG.GPU desc[UR4][R8.64], R11 ;  /* 0x0000000b0800798e */ /* 0x000fe2000c12e104 */
[----:B------:R-:W-:Y:S05]  /*0150*/  EXIT ;  /* 0x000000000000794d */ /* 0x000fea0003800000 */
.L_x_25:
        /* <DEDUP_REMOVED lines=10> */
.L_x_27:


//--------------------- .nv.shared.reserved.0     --------------------------
	.section	.nv.shared.reserved.0,"aw",@nobits
	.weak		__nv_reservedSMEM_offset_0_alias
	.size		__nv_reservedSMEM_offset_0_alias, 0, 64
	.other		__nv_reservedSMEM_offset_0_alias,@"STO_CUDA_RESERVED_SHARED STV_DEFAULT"
__nv_reservedSMEM_offset_0_alias:
	.zero		0
	.zero		64


//--------------------- .nv.constant0._Z14find_iterativeiPbiPi --------------------------
	.section	.nv.constant0._Z14find_iterativeiPbiPi,"a",@progbits
	.sectionflags	@""
	.align	4
.nv.constant0._Z14find_iterativeiPbiPi:
	.zero		928


//--------------------- .nv.constant0._Z6degreePiS_S_i --------------------------
	.section	.nv.constant0._Z6degreePiS_S_i,"a",@progbits
	.sectionflags	@""
	.align	4
.nv.constant0._Z6degreePiS_S_i:
	.zero		924


//--------------------- SYMBOLS --------------------------

	.type		.nv.reservedSmem.offset0,@object
	.size		.nv.reservedSmem.offset0,0x4
	.type		malloc,@function
